def attn_fwd(
    Q,
    K,
    V,
    Out,
    Lse,
    sm_scale,
    stride_qz,
    stride_qh,
    stride_qm,
    stride_qk,
    stride_kz,
    stride_kh,
    stride_kn,
    stride_kk,
    stride_vz,
    stride_vh,
    stride_vn,
    stride_vk,
    stride_oz,
    stride_oh,
    stride_om,
    stride_ok,
    seqlen_q,
    seqlen_k,
    BLOCK_M: tl.constexpr,
    BLOCK_N: tl.constexpr,
    HEAD_DIM: tl.constexpr,
    CAUSAL: tl.constexpr,
):
    start_m = tl.program_id(0)
    off_hz = tl.program_id(1)
    q_off = off_hz * stride_qh
    k_off = off_hz * stride_kh
    v_off = off_hz * stride_vh
    offs_m = start_m * BLOCK_M + tl.arange(0, BLOCK_M)
    offs_d = tl.arange(0, HEAD_DIM)
    offs_n = tl.arange(0, BLOCK_N)
    q_ptrs = Q + q_off + offs_m[:, None] * stride_qm + offs_d[None, :] * stride_qk
    k_ptrs = K + k_off + offs_d[:, None] * stride_kk + offs_n[None, :] * stride_kn
    v_ptrs = V + v_off + offs_n[:, None] * stride_vn + offs_d[None, :] * stride_vk
    m_i = tl.full([BLOCK_M], float("-inf"), dtype=tl.float32)
    l_i = tl.zeros([BLOCK_M], dtype=tl.float32) + 1.0
    acc = tl.zeros([BLOCK_M, HEAD_DIM], dtype=tl.float32)
    q = tl.load(q_ptrs)
    acc, l_i, m_i = _attn_fwd_inner(
        acc,
        l_i,
        m_i,
        q,
        k_ptrs,
        v_ptrs,
        sm_scale,
        stride_kn,
        stride_vn,
        start_m,
        seqlen_k,
        BLOCK_M,
        BLOCK_N,
        HEAD_DIM,
        CAUSAL,
    )
    acc = acc / l_i[:, None]
    lse = m_i + tl.math.log2(l_i) / 1.4426950408889634
    o_ptrs = (
        Out
        + off_hz * stride_oh
        + offs_m[:, None] * stride_om
        + offs_d[None, :] * stride_ok
    )
    tl.store(o_ptrs, acc.to(Out.dtype.element_ty))
    tl.store(Lse + off_hz * seqlen_q + offs_m, lse)

# config = {"BLOCK_M": 64, "BLOCK_N": 128, "HEAD_DIM": 16, "arch": "sm_100", "causal": true, "dtype": "fp16", "num_stages": 2, "num_warps": 4}
# arch = sm_100


// ===== COMPILED SASS (sm_100a) =====

	.target	sm_100a

	.elftype	@"ET_EXEC"


//--------------------- .note.nv.tkinfo           --------------------------
	.section	.note.nv.tkinfo,"",@"SHT_NOTE"
	.sectionflags	@"SHF_NOTE_NV_TKINFO"
	.tkinfo
        /*0018*/ 	.word	0x00000081
        /*0030*/ 	.string	""
        /*0030*/ 	.string	"ptxas-blackwell"
        /*0030*/ 	.string	"Cuda compilation tools, release 12.9, V12.9.86"
        /*0030*/ 	.string	"Build cuda_12.9.r12.9/compiler.36037853_0"
        /*0030*/ 	.string	"-v  -suppress-debug-info  -lineinfo  -arch sm_100a "



//--------------------- .note.nv.cuver            --------------------------
	.section	.note.nv.cuver,"",@"SHT_NOTE"
	.sectionflags	@"SHF_NOTE_NV_CUVER"
        /*0018*/ 	.short	0x0001
        /*001a*/ 	.short	0x0064
        /*001c*/ 	.short	0x0001
        /*001e*/ 	.short	0x0000
        /*0020*/ 	.short	0x0001
        /*0022*/ 	.short	0x0000


//--------------------- .nv.info                  --------------------------
	.section	.nv.info,"",@"SHT_CUDA_INFO"
	.align	4


	//----- nvinfo : EIATTR_REGCOUNT
	.align		4
        /*0000*/ 	.byte	0x04, 0x2f
        /*0002*/ 	.short	(.L_5 - .L_4)
	.align		4
.L_4:
        /*0004*/ 	.word	index@(attn_fwd)
        /*0008*/ 	.word	0x000000b2


	//----- nvinfo : EIATTR_FRAME_SIZE
	.align		4
.L_5:
        /*000c*/ 	.byte	0x04, 0x11
        /*000e*/ 	.short	(.L_7 - .L_6)
	.align		4
.L_6:
        /*0010*/ 	.word	index@($__internal_2_$__cuda_sm10x_tcgen05_guardrail_trap_unallocated_columns_being_dealloced)
        /*0014*/ 	.word	0x00000000


	//----- nvinfo : EIATTR_FRAME_SIZE
	.align		4
.L_7:
        /*0018*/ 	.byte	0x04, 0x11
        /*001a*/ 	.short	(.L_9 - .L_8)
	.align		4
.L_8:
        /*001c*/ 	.word	index@($__internal_1_$__cuda_sm10x_tcgen05_guardrail_trap_phase_invalid_during_alloc)
        /*0020*/ 	.word	0x00000000


	//----- nvinfo : EIATTR_FRAME_SIZE
	.align		4
.L_9:
        /*0024*/ 	.byte	0x04, 0x11
        /*0026*/ 	.short	(.L_11 - .L_10)
	.align		4
.L_10:
        /*0028*/ 	.word	index@($__internal_0_$__cuda_sm10x_tcgen05_guardrail_trap_col_being_dealloced_not_returned_by_alloc)
        /*002c*/ 	.word	0x00000000


	//----- nvinfo : EIATTR_FRAME_SIZE
	.align		4
.L_11:
        /*0030*/ 	.byte	0x04, 0x11
        /*0032*/ 	.short	(.L_13 - .L_12)
	.align		4
.L_12:
        /*0034*/ 	.word	index@(attn_fwd)
        /*0038*/ 	.word	0x00000000


	//----- nvinfo : EIATTR_MIN_STACK_SIZE
	.align		4
.L_13:
        /*003c*/ 	.byte	0x04, 0x12
        /*003e*/ 	.short	(.L_15 - .L_14)
	.align		4
.L_14:
        /*0040*/ 	.word	index@(attn_fwd)
        /*0044*/ 	.word	0x00000000
.L_15:


//--------------------- .nv.info.attn_fwd         --------------------------
	.section	.nv.info.attn_fwd,"",@"SHT_CUDA_INFO"
	.sectionflags	@""
	.align	4


	//----- nvinfo : EIATTR_CUDA_API_VERSION
	.align		4
        /*0000*/ 	.byte	0x04, 0x37
        /*0002*/ 	.short	(.L_17 - .L_16)
.L_16:
        /*0004*/ 	.word	0x00000081


	//----- nvinfo : EIATTR_KPARAM_INFO
	.align		4
.L_17:
        /*0008*/ 	.byte	0x04, 0x17
        /*000a*/ 	.short	(.L_19 - .L_18)
.L_18:
        /*000c*/ 	.word	0x00000000
        /*0010*/ 	.short	0x0019
        /*0012*/ 	.short	0x0080
        /*0014*/ 	.byte	0x00, 0xf4, 0x21, 0x00


	//----- nvinfo : EIATTR_KPARAM_INFO
	.align		4
.L_19:
        /*0018*/ 	.byte	0x04, 0x17
        /*001a*/ 	.short	(.L_21 - .L_20)
.L_20:
        /*001c*/ 	.word	0x00000000
        /*0020*/ 	.short	0x0018
        /*0022*/ 	.short	0x0078
        /*0024*/ 	.byte	0x00, 0xf4, 0x21, 0x00


	//----- nvinfo : EIATTR_KPARAM_INFO
	.align		4
.L_21:
        /*0028*/ 	.byte	0x04, 0x17
        /*002a*/ 	.short	(.L_23 - .L_22)
.L_22:
        /*002c*/ 	.word	0x00000000
        /*0030*/ 	.short	0x0017
        /*0032*/ 	.short	0x0070
        /*0034*/ 	.byte	0x00, 0xf0, 0x11, 0x00


	//----- nvinfo : EIATTR_KPARAM_INFO
	.align		4
.L_23:
        /*0038*/ 	.byte	0x04, 0x17
        /*003a*/ 	.short	(.L_25 - .L_24)
.L_24:
        /*003c*/ 	.word	0x00000000
        /*0040*/ 	.short	0x0016
        /*0042*/ 	.short	0x006c
        /*0044*/ 	.byte	0x00, 0xf0, 0x11, 0x00


	//----- nvinfo : EIATTR_KPARAM_INFO
	.align		4
.L_25:
        /*0048*/ 	.byte	0x04, 0x17
        /*004a*/ 	.short	(.L_27 - .L_26)
.L_26:
        /*004c*/ 	.word	0x00000000
        /*0050*/ 	.short	0x0015
        /*0052*/ 	.short	0x0068
        /*0054*/ 	.byte	0x00, 0xf0, 0x11, 0x00


	//----- nvinfo : EIATTR_KPARAM_INFO
	.align		4
.L_27:
        /*0058*/ 	.byte	0x04, 0x17
        /*005a*/ 	.short	(.L_29 - .L_28)
.L_28:
        /*005c*/ 	.word	0x00000000
        /*0060*/ 	.short	0x0014
        /*0062*/ 	.short	0x0064
        /*0064*/ 	.byte	0x00, 0xf0, 0x11, 0x00


	//----- nvinfo : EIATTR_KPARAM_INFO
	.align		4
.L_29:
        /*0068*/ 	.byte	0x04, 0x17
        /*006a*/ 	.short	(.L_31 - .L_30)
.L_30:
        /*006c*/ 	.word	0x00000000
        /*0070*/ 	.short	0x0013
        /*0072*/ 	.short	0x0060
        /*0074*/ 	.byte	0x00, 0xf0, 0x11, 0x00


	//----- nvinfo : EIATTR_KPARAM_INFO
	.align		4
.L_31:
        /*0078*/ 	.byte	0x04, 0x17
        /*007a*/ 	.short	(.L_33 - .L_32)
.L_32:
        /*007c*/ 	.word	0x00000000
        /*0080*/ 	.short	0x0012
        /*0082*/ 	.short	0x005c
        /*0084*/ 	.byte	0x00, 0xf0, 0x11, 0x00


	//----- nvinfo : EIATTR_KPARAM_INFO
	.align		4
.L_33:
        /*0088*/ 	.byte	0x04, 0x17
        /*008a*/ 	.short	(.L_35 - .L_34)
.L_34:
        /*008c*/ 	.word	0x00000000
        /*0090*/ 	.short	0x0011
        /*0092*/ 	.short	0x0058
        /*0094*/ 	.byte	0x00, 0xf0, 0x11, 0x00


	//----- nvinfo : EIATTR_KPARAM_INFO
	.align		4
.L_35:
        /*0098*/ 	.byte	0x04, 0x17
        /*009a*/ 	.short	(.L_37 - .L_36)
.L_36:
        /*009c*/ 	.word	0x00000000
        /*00a0*/ 	.short	0x0010
        /*00a2*/ 	.short	0x0054
        /*00a4*/ 	.byte	0x00, 0xf0, 0x11, 0x00


	//----- nvinfo : EIATTR_KPARAM_INFO
	.align		4
.L_37:
        /*00a8*/ 	.byte	0x04, 0x17
        /*00aa*/ 	.short	(.L_39 - .L_38)
.L_38:
        /*00ac*/ 	.word	0x00000000
        /*00b0*/ 	.short	0x000f
        /*00b2*/ 	.short	0x0050
        /*00b4*/ 	.byte	0x00, 0xf0, 0x11, 0x00


	//----- nvinfo : EIATTR_KPARAM_INFO
	.align		4
.L_39:
        /*00b8*/ 	.byte	0x04, 0x17
        /*00ba*/ 	.short	(.L_41 - .L_40)
.L_40:
        /*00bc*/ 	.word	0x00000000
        /*00c0*/ 	.short	0x000e
        /*00c2*/ 	.short	0x004c
        /*00c4*/ 	.byte	0x00, 0xf0, 0x11, 0x00


	//----- nvinfo : EIATTR_KPARAM_INFO
	.align		4
.L_41:
        /*00c8*/ 	.byte	0x04, 0x17
        /*00ca*/ 	.short	(.L_43 - .L_42)
.L_42:
        /*00cc*/ 	.word	0x00000000
        /*00d0*/ 	.short	0x000d
        /*00d2*/ 	.short	0x0048
        /*00d4*/ 	.byte	0x00, 0xf0, 0x11, 0x00


	//----- nvinfo : EIATTR_KPARAM_INFO
	.align		4
.L_43:
        /*00d8*/ 	.byte	0x04, 0x17
        /*00da*/ 	.short	(.L_45 - .L_44)
.L_44:
        /*00dc*/ 	.word	0x00000000
        /*00e0*/ 	.short	0x000c
        /*00e2*/ 	.short	0x0044
        /*00e4*/ 	.byte	0x00, 0xf0, 0x11, 0x00


	//----- nvinfo : EIATTR_KPARAM_INFO
	.align		4
.L_45:
        /*00e8*/ 	.byte	0x04, 0x17
        /*00ea*/ 	.short	(.L_47 - .L_46)
.L_46:
        /*00ec*/ 	.word	0x00000000
        /*00f0*/ 	.short	0x000b
        /*00f2*/ 	.short	0x0040
        /*00f4*/ 	.byte	0x00, 0xf0, 0x11, 0x00


	//----- nvinfo : EIATTR_KPARAM_INFO
	.align		4
.L_47:
        /*00f8*/ 	.byte	0x04, 0x17
        /*00fa*/ 	.short	(.L_49 - .L_48)
.L_48:
        /*00fc*/ 	.word	0x00000000
        /*0100*/ 	.short	0x000a
        /*0102*/ 	.short	0x003c
        /*0104*/ 	.byte	0x00, 0xf0, 0x11, 0x00


	//----- nvinfo : EIATTR_KPARAM_INFO
	.align		4
.L_49:
        /*0108*/ 	.byte	0x04, 0x17
        /*010a*/ 	.short	(.L_51 - .L_50)
.L_50:
        /*010c*/ 	.word	0x00000000
        /*0110*/ 	.short	0x0009
        /*0112*/ 	.short	0x0038
        /*0114*/ 	.byte	0x00, 0xf0, 0x11, 0x00


	//----- nvinfo : EIATTR_KPARAM_INFO
	.align		4
.L_51:
        /*0118*/ 	.byte	0x04, 0x17
        /*011a*/ 	.short	(.L_53 - .L_52)
.L_52:
        /*011c*/ 	.word	0x00000000
        /*0120*/ 	.short	0x0008
        /*0122*/ 	.short	0x0034
        /*0124*/ 	.byte	0x00, 0xf0, 0x11, 0x00


	//----- nvinfo : EIATTR_KPARAM_INFO
	.align		4
.L_53:
        /*0128*/ 	.byte	0x04, 0x17
        /*012a*/ 	.short	(.L_55 - .L_54)
.L_54:
        /*012c*/ 	.word	0x00000000
        /*0130*/ 	.short	0x0007
        /*0132*/ 	.short	0x0030
        /*0134*/ 	.byte	0x00, 0xf0, 0x11, 0x00


	//----- nvinfo : EIATTR_KPARAM_INFO
	.align		4
.L_55:
        /*0138*/ 	.byte	0x04, 0x17
        /*013a*/ 	.short	(.L_57 - .L_56)
.L_56:
        /*013c*/ 	.word	0x00000000
        /*0140*/ 	.short	0x0006
        /*0142*/ 	.short	0x002c
        /*0144*/ 	.byte	0x00, 0xf0, 0x11, 0x00


	//----- nvinfo : EIATTR_KPARAM_INFO
	.align		4
.L_57:
        /*0148*/ 	.byte	0x04, 0x17
        /*014a*/ 	.short	(.L_59 - .L_58)
.L_58:
        /*014c*/ 	.word	0x00000000
        /*0150*/ 	.short	0x0005
        /*0152*/ 	.short	0x0028
        /*0154*/ 	.byte	0x00, 0xf0, 0x11, 0x00


	//----- nvinfo : EIATTR_KPARAM_INFO
	.align		4
.L_59:
        /*0158*/ 	.byte	0x04, 0x17
        /*015a*/ 	.short	(.L_61 - .L_60)
.L_60:
        /*015c*/ 	.word	0x00000000
        /*0160*/ 	.short	0x0004
        /*0162*/ 	.short	0x0020
        /*0164*/ 	.byte	0x00, 0xf4, 0x21, 0x00


	//----- nvinfo : EIATTR_KPARAM_INFO
	.align		4
.L_61:
        /*0168*/ 	.byte	0x04, 0x17
        /*016a*/ 	.short	(.L_63 - .L_62)
.L_62:
        /*016c*/ 	.word	0x00000000
        /*0170*/ 	.short	0x0003
        /*0172*/ 	.short	0x0018
        /*0174*/ 	.byte	0x00, 0xf4, 0x21, 0x00


	//----- nvinfo : EIATTR_KPARAM_INFO
	.align		4
.L_63:
        /*0178*/ 	.byte	0x04, 0x17
        /*017a*/ 	.short	(.L_65 - .L_64)
.L_64:
        /*017c*/ 	.word	0x00000000
        /*0180*/ 	.short	0x0002
        /*0182*/ 	.short	0x0010
        /*0184*/ 	.byte	0x00, 0xf4, 0x21, 0x00


	//----- nvinfo : EIATTR_KPARAM_INFO
	.align		4
.L_65:
        /*0188*/ 	.byte	0x04, 0x17
        /*018a*/ 	.short	(.L_67 - .L_66)
.L_66:
        /*018c*/ 	.word	0x00000000
        /*0190*/ 	.short	0x0001
        /*0192*/ 	.short	0x0008
        /*0194*/ 	.byte	0x00, 0xf4, 0x21, 0x00


	//----- nvinfo : EIATTR_KPARAM_INFO
	.align		4
.L_67:
        /*0198*/ 	.byte	0x04, 0x17
        /*019a*/ 	.short	(.L_69 - .L_68)
.L_68:
        /*019c*/ 	.word	0x00000000
        /*01a0*/ 	.short	0x0000
        /*01a2*/ 	.short	0x0000
        /*01a4*/ 	.byte	0x00, 0xf4, 0x21, 0x00


	//----- nvinfo : EIATTR_AT_ENTRY_FRAGMENTS
	.align		4
.L_69:
        /*01a8*/ 	.byte	0x04, 0x4f
        /*01aa*/ 	.short	(.L_71 - .L_70)


	//   ....[0]....
.L_70:
        /*01ac*/ 	.word	0x00000004


	//----- nvinfo : EIATTR_RESERVED_SMEM_USED
	.align		4
.L_71:
        /*01b0*/ 	.byte	0x01, 0x41
	.zero		2


	//----- nvinfo : EIATTR_SPARSE_MMA_MASK
	.align		4
        /*01b4*/ 	.byte	0x03, 0x50
        /*01b6*/ 	.short	0x0000


	//----- nvinfo : EIATTR_TCGEN05_1CTA_USED
	.align		4
        /*01b8*/ 	.byte	0x01, 0x51
	.zero		2


	//----- nvinfo : EIATTR_MAXREG_COUNT
	.align		4
        /*01bc*/ 	.byte	0x03, 0x1b
        /*01be*/ 	.short	0x00ff


	//----- nvinfo : EIATTR_NUM_BARRIERS
	.align		4
        /*01c0*/ 	.byte	0x02, 0x4c
        /*01c2*/ 	.byte	0x01
	.zero		1


	//----- nvinfo : EIATTR_INT_WARP_WIDE_INSTR_OFFSETS
	.align		4
        /*01c4*/ 	.byte	0x04, 0x31
        /*01c6*/ 	.short	(.L_73 - .L_72)


	//   ....[0]....
.L_72:
        /*01c8*/ 	.word	0x00000c90


	//   ....[1]....
        /*01cc*/ 	.word	0x00000ca0


	//   ....[2]....
        /*01d0*/ 	.word	0x00000f90


	//   ....[3]....
        /*01d4*/ 	.word	0x00001010


	//   ....[4]....
        /*01d8*/ 	.word	0x00004840


	//   ....[5]....
        /*01dc*/ 	.word	0x00008790


	//   ....[6]....
        /*01e0*/ 	.word	0x000087e0


	//----- nvinfo : EIATTR_COOP_GROUP_MASK_REGIDS
	.align		4
.L_73:
        /*01e4*/ 	.byte	0x04, 0x29
        /*01e6*/ 	.short	(.L_75 - .L_74)


	//   ....[0]....
.L_74:
        /*01e8*/ 	.word	0xffffffff


	//   ....[1]....
        /*01ec*/ 	.word	0xffffffff


	//   ....[2]....
        /*01f0*/ 	.word	0xffffffff


	//   ....[3]....
        /*01f4*/ 	.word	0xffffffff


	//   ....[4]....
        /*01f8*/ 	.word	0xffffffff


	//   ....[5]....
        /*01fc*/ 	.word	0xffffffff


	//   ....[6]....
        /*0200*/ 	.word	0xffffffff


	//   ....[7]....
        /*0204*/ 	.word	0xffffffff


	//----- nvinfo : EIATTR_COOP_GROUP_INSTR_OFFSETS
	.align		4
.L_75:
        /*0208*/ 	.byte	0x04, 0x28
        /*020a*/ 	.short	(.L_77 - .L_76)


	//   ....[0]....
.L_76:
        /*020c*/ 	.word	0x00000050


	//   ....[1]....
        /*0210*/ 	.word	0x00000310


	//   ....[2]....
        /*0214*/ 	.word	0x000025a0


	//   ....[3]....
        /*0218*/ 	.word	0x00003c90


	//   ....[4]....
        /*021c*/ 	.word	0x00006120


	//   ....[5]....
        /*0220*/ 	.word	0x00007160


	//   ....[6]....
        /*0224*/ 	.word	0x00008620


	//   ....[7]....
        /*0228*/ 	.word	0x00008890


	//----- nvinfo : EIATTR_VRC_CTA_INIT_COUNT
	.align		4
.L_77:
        /*022c*/ 	.byte	0x02, 0x4a
        /*022e*/ 	.byte	0x80
	.zero		1


	//----- nvinfo : EIATTR_MBARRIER_INSTR_OFFSETS
	.align		4
        /*0230*/ 	.byte	0x04, 0x39
        /*0232*/ 	.short	(.L_79 - .L_78)


	//   ....[0]....
.L_78:
        /*0234*/ 	.word	0x00000e40
        /*0238*/ 	.word	0x000000ff
        /*023c*/ 	.word	0x00000000
        /*0240*/ 	.short	0x0100
        /*0242*/ 	.byte	0x0c
	.zero		1


	//   ....[1]....
        /*0244*/ 	.word	0x00001000
        /*0248*/ 	.word	0x000000ff
        /*024c*/ 	.word	0x00003808
        /*0250*/ 	.short	0x0100
        /*0252*/ 	.byte	0x0a
	.zero		1


	//   ....[2]....
        /*0254*/ 	.word	0x00001150
        /*0258*/ 	.word	0x000000ff
        /*025c*/ 	.word	0x00001000
        /*0260*/ 	.short	0x0100
        /*0262*/ 	.byte	0x0a
	.zero		1


	//   ....[3]....
        /*0264*/ 	.word	0x00001280
        /*0268*/ 	.word	0x000000ff
        /*026c*/ 	.word	0x00001000
        /*0270*/ 	.short	0x010a
        /*0272*/ 	.byte	0x0a
	.zero		1


	//   ....[4]....
        /*0274*/ 	.word	0x000013c0
        /*0278*/ 	.word	0x000000ff
        /*027c*/ 	.word	0x00001000
        /*0280*/ 	.short	0x0108
        /*0282*/ 	.byte	0x0a
	.zero		1


	//   ....[5]....
        /*0284*/ 	.word	0x00004b70
        /*0288*/ 	.word	0x000000ff
        /*028c*/ 	.word	0x00003810
        /*0290*/ 	.short	0x0100
        /*0292*/ 	.byte	0x0a
	.zero		1


	//   ....[6]....
        /*0294*/ 	.word	0x00004c70
        /*0298*/ 	.word	0x000000ff
        /*029c*/ 	.word	0x00003810
        /*02a0*/ 	.short	0x010a
        /*02a2*/ 	.byte	0x0a
	.zero		1


	//   ....[7]....
        /*02a4*/ 	.word	0x00004fb0
        /*02a8*/ 	.word	0x000000ff
        /*02ac*/ 	.word	0x00003810
        /*02b0*/ 	.short	0x0108
        /*02b2*/ 	.byte	0x0a
	.zero		1


	//   ....[8]....
        /*02b4*/ 	.word	0x00005830
        /*02b8*/ 	.word	0x000000ff
        /*02bc*/ 	.word	0x00000000
        /*02c0*/ 	.short	0x010a
        /*02c2*/ 	.byte	0x0c
	.zero		1


	//   ....[9]....
        /*02c4*/ 	.word	0x00007c50
        /*02c8*/ 	.word	0x000000ff
        /*02cc*/ 	.word	0x00000000
        /*02d0*/ 	.short	0x010a
        /*02d2*/ 	.byte	0x0c
	.zero		1


	//   ....[10]....
        /*02d4*/ 	.word	0x00007dd0
        /*02d8*/ 	.word	0x000000ff
        /*02dc*/ 	.word	0x00003800
        /*02e0*/ 	.short	0x0108
        /*02e2*/ 	.byte	0x0a
	.zero		1


	//   ....[11]....
        /*02e4*/ 	.word	0x00007ee0
        /*02e8*/ 	.word	0x000000ff
        /*02ec*/ 	.word	0x00003808
        /*02f0*/ 	.short	0x0108
        /*02f2*/ 	.byte	0x0a
	.zero		1


	//   ....[12]....
        /*02f4*/ 	.word	0x000088b0
        /*02f8*/ 	.word	0x000000ff
        /*02fc*/ 	.word	0x00001000
        /*0300*/ 	.short	0x010a
        /*0302*/ 	.byte	0x0a
	.zero		1


	//   ....[13]....
        /*0304*/ 	.word	0x000088e0
        /*0308*/ 	.word	0x000000ff
        /*030c*/ 	.word	0x00003810
        /*0310*/ 	.short	0x010a
        /*0312*/ 	.byte	0x0a
	.zero		1


	//   ....[14]....
        /*0314*/ 	.word	0x00008910
        /*0318*/ 	.word	0x000000ff
        /*031c*/ 	.word	0x00000000
        /*0320*/ 	.short	0x010a
        /*0322*/ 	.byte	0x0c
	.zero		1


	//   ....[15]....
        /*0324*/ 	.word	0x00008940
        /*0328*/ 	.word	0x000000ff
        /*032c*/ 	.word	0x00000000
        /*0330*/ 	.short	0x010a
        /*0332*/ 	.byte	0x0c
	.zero		1


	//----- nvinfo : EIATTR_NUM_MBARRIERS
	.align		4
.L_79:
        /*0334*/ 	.byte	0x03, 0x38
        /*0336*/ 	.short	0xffff


	//----- nvinfo : EIATTR_EXIT_INSTR_OFFSETS
	.align		4
        /*0338*/ 	.byte	0x04, 0x1c
        /*033a*/ 	.short	(.L_81 - .L_80)


	//   ....[0]....
.L_80:
        /*033c*/ 	.word	0x000088a0


	//----- nvinfo : EIATTR_REQNTID
	.align		4
.L_81:
        /*0340*/ 	.byte	0x04, 0x10
        /*0342*/ 	.short	(.L_83 - .L_82)
.L_82:
        /*0344*/ 	.word	0x00000080
        /*0348*/ 	.word	0x00000001
        /*034c*/ 	.word	0x00000001


	//----- nvinfo : EIATTR_CRS_STACK_SIZE
	.align		4
.L_83:
        /*0350*/ 	.byte	0x04, 0x1e
        /*0352*/ 	.short	(.L_85 - .L_84)
.L_84:
        /*0354*/ 	.word	0x00000000


	//----- nvinfo : EIATTR_CBANK_PARAM_SIZE
	.align		4
.L_85:
        /*0358*/ 	.byte	0x03, 0x19
        /*035a*/ 	.short	0x0088


	//----- nvinfo : EIATTR_PARAM_CBANK
	.align		4
        /*035c*/ 	.byte	0x04, 0x0a
        /*035e*/ 	.short	(.L_87 - .L_86)
	.align		4
.L_86:
        /*0360*/ 	.word	index@(.nv.constant0.attn_fwd)
        /*0364*/ 	.short	0x0380
        /*0366*/ 	.short	0x0088


	//----- nvinfo : EIATTR_SW_WAR
	.align		4
.L_87:
        /*0368*/ 	.byte	0x04, 0x36
        /*036a*/ 	.short	(.L_89 - .L_88)
.L_88:
        /*036c*/ 	.word	0x00000008
.L_89:


//--------------------- .nv.compat                --------------------------
	.section	.nv.compat,"",@"SHT_CUDA_COMPAT_INFO"
	.align	4
        /*0000*/ 	.byte	0x02, 0x02, 0x02, 0x00, 0x02, 0x05, 0x05, 0x00, 0x02, 0x03, 0x00, 0x00, 0x02, 0x06, 0x01, 0x00


//--------------------- .nv.callgraph             --------------------------
	.section	.nv.callgraph,"",@"SHT_CUDA_CALLGRAPH"
	.align	4
	.sectionentsize	8
	.align		4
        /*0000*/ 	.word	0x00000000
	.align		4
        /*0004*/ 	.word	0xffffffff
	.align		4
        /*0008*/ 	.word	0x00000000
	.align		4
        /*000c*/ 	.word	0xfffffffe
	.align		4
        /*0010*/ 	.word	0x00000000
	.align		4
        /*0014*/ 	.word	0xfffffffd
	.align		4
        /*0018*/ 	.word	0x00000000
	.align		4
        /*001c*/ 	.word	0xfffffffc


//--------------------- .nv.constant4             --------------------------
	.section	.nv.constant4,"a",@progbits
	.align	8
	.align		8
.nv.constant4:
        /*0000*/ 	.dword	_$_str


//--------------------- .text.attn_fwd            --------------------------
	.section	.text.attn_fwd,"ax",@progbits
	.align	128
        .global         attn_fwd
        .type           attn_fwd,@function
        .size           attn_fwd,(.L_x_28 - attn_fwd)
        .other          attn_fwd,@"STO_CUDA_ENTRY STV_DEFAULT"
attn_fwd:
.text.attn_fwd:
[----:B------:R-:W0:Y:S01]  /*0000*/  LDC R1, c[0x0][0x37c] ;  /* 0x0000df00ff017b82 */ /* 0x000e220000000800 */
[----:B------:R-:W1:Y:S02]  /*0010*/  S2R R0, SR_TID.X ;  /* 0x0000000000007919 */ /* 0x000e640000002100 */
[----:B-1----:R-:W-:-:S13]  /*0020*/  ISETP.GE.U32.AND P0, PT, R0, 0x20, PT ;  /* 0x000000200000780c */ /* 0x002fda0003f06070 */
[----:B------:R-:W-:Y:S05]  /*0030*/  @P0 BRA `(.L_x_0) ;  /* 0x0000000000b80947 */ /* 0x000fea0003800000 */
[----:B------:R-:W1:Y:S01]  /*0040*/  S2UR UR6, SR_CgaCtaId ;  /* 0x00000000000679c3 */ /* 0x000e620000008800 */
[----:B------:R-:W-:Y:S01]  /*0050*/  NOP ;  /* 0x0000000000007918 */ /* 0x000fe20000000000 */
[----:B------:R-:W-:Y:S02]  /*0060*/  UMOV UR4, 0x40 ;  /* 0x0000004000047882 */ /* 0x000fe40000000000 */
[----:B-1----:R-:W-:-:S09]  /*0070*/  ULEA UR4, UR6, UR4, 0x18 ;  /* 0x0000000406047291 */ /* 0x002fd2000f8ec0ff */
[----:B------:R-:W1:Y:S01]  /*0080*/  LDS.U8 R2, [UR4] ;  /* 0x00000004ff027984 */ /* 0x000e620008000000 */
[----:B------:R-:W-:Y:S02]  /*0090*/  UMOV UR4, 0x400 ;  /* 0x0000040000047882 */ /* 0x000fe40000000000 */
[----:B------:R-:W-:Y:S01]  /*00a0*/  ULEA UR4, UR6, UR4, 0x18 ;  /* 0x0000000406047291 */ /* 0x000fe2000f8ec0ff */
[----:B-1----:R-:W-:-:S13]  /*00b0*/  ISETP.NE.AND P1, PT, R2, RZ, PT ;  /* 0x000000ff0200720c */ /* 0x002fda0003f25270 */
[----:B------:R-:W-:Y:S05]  /*00c0*/  @P1 BRA `(.L_x_1) ;  /* 0x00000000007c1947 */ /* 0x000fea0003800000 */
[----:B------:R-:W-:-:S13]  /*00d0*/  ELECT P1, URZ, PT ;  /* 0x0000000000ff782f */ /* 0x000fda0003820000 */
[----:B------:R-:W-:Y:S05]  /*00e0*/  @!P1 BRA `(.L_x_2) ;  /* 0x0000000000849947 */ /* 0x000fea0003800000 */
[----:B------:R-:W-:Y:S01]  /*00f0*/  UMOV UR5, 0x4 ;  /* 0x0000000400057882 */ /* 0x000fe20000000000 */
[----:B------:R-:W-:Y:S02]  /*0100*/  IMAD.MOV.U32 R5, RZ, RZ, 0x1 ;  /* 0x00000001ff057424 */ /* 0x000fe400078e00ff */
[----:B------:R-:W-:Y:S02]  /*0110*/  IMAD.MOV.U32 R3, RZ, RZ, 0xf ;  /* 0x0000000fff037424 */ /* 0x000fe400078e00ff */
[----:B------:R-:W-:Y:S04]  /*0120*/  DEPBAR.LE SB1, 0x36 ;  /* 0x00009d800000791a */ /* 0x000fe80000000000 */
[----:B------:R-:W1:Y:S02]  /*0130*/  UTCATOMSWS.FIND_AND_SET.ALIGN UP0, UR5, UR5 ;  /* 0x00000005000575e3 */ /* 0x000e640008000800 */
[----:B-1----:R-:W-:-:S04]  /*0140*/  PLOP3.LUT P1, PT, PT, PT, UP0, 0x80, 0x8 ;  /* 0x000000000008781c */ /* 0x002fc80003f2f008 */
[----:B------:R-:W-:-:S04]  /*0150*/  SEL R2, RZ, 0xffffffff, !P1 ;  /* 0xffffffffff027807 */ /* 0x000fc80004800000 */
[----:B------:R-:W-:Y:S01]  /*0160*/  ISETP.NE.AND P1, PT, R2, RZ, PT ;  /* 0x000000ff0200720c */ /* 0x000fe20003f25270 */
[----:B------:R-:W-:-:S12]  /*0170*/  IMAD.U32 R2, RZ, RZ, UR5 ;  /* 0x00000005ff027e24 */ /* 0x000fd8000f8e00ff */
[----:B------:R-:W-:Y:S05]  /*0180*/  @P1 BRA `(.L_x_3) ;  /* 0x0000000000241947 */ /* 0x000fea0003800000 */
.L_x_4:
[----:B------:R-:W-:Y:S05]  /*0190*/  NANOSLEEP 0x64 ;  /* 0x000000640000795d */ /* 0x000fea0003800000 */
[----:B------:R-:W-:-:S05]  /*01a0*/  UMOV UR5, 0x4 ;  /* 0x0000000400057882 */ /* 0x000fca0000000000 */
[----:B------:R-:W-:Y:S04]  /*01b0*/  DEPBAR.LE SB1, 0x36 ;  /* 0x00009d800000791a */ /* 0x000fe80000000000 */
[----:B------:R-:W1:Y:S02]  /*01c0*/  UTCATOMSWS.FIND_AND_SET.ALIGN UP0, UR5, UR5 ;  /* 0x00000005000575e3 */ /* 0x000e640008000800 */
[----:B-1----:R-:W-:-:S04]  /*01d0*/  PLOP3.LUT P1, PT, PT, PT, UP0, 0x80, 0x8 ;  /* 0x000000000008781c */ /* 0x002fc80003f2f008 */
[----:B------:R-:W-:-:S04]  /*01e0*/  SEL R2, RZ, 0xffffffff, !P1 ;  /* 0xffffffffff027807 */ /* 0x000fc80004800000 */
[----:B------:R-:W-:Y:S01]  /*01f0*/  ISETP.NE.AND P1, PT, R2, RZ, PT ;  /* 0x000000ff0200720c */ /* 0x000fe20003f25270 */
[----:B------:R-:W-:-:S12]  /*0200*/  IMAD.U32 R2, RZ, RZ, UR5 ;  /* 0x00000005ff027e24 */ /* 0x000fd8000f8e00ff */
[----:B------:R-:W-:Y:S05]  /*0210*/  @!P1 BRA `(.L_x_4) ;  /* 0xfffffffc00dc9947 */ /* 0x000fea000383ffff */
.L_x_3:
[C---:B------:R-:W-:Y:S01]  /*0220*/  VIADD R4, R2.reuse, 0x10 ;  /* 0x0000001002047836 */ /* 0x040fe20000000000 */
[----:B------:R-:W-:Y:S01]  /*0230*/  UMOV UR5, 0x50 ;  /* 0x0000005000057882 */ /* 0x000fe20000000000 */
[----:B------:R-:W-:Y:S01]  /*0240*/  SHF.L.U32 R3, R3, R2, RZ ;  /* 0x0000000203037219 */ /* 0x000fe200000006ff */
[----:B------:R-:W-:Y:S01]  /*0250*/  ULEA UR5, UR6, UR5, 0x18 ;  /* 0x0000000506057291 */ /* 0x000fe2000f8ec0ff */
[----:B------:R-:W-:Y:S01]  /*0260*/  IMAD.SHL.U32 R2, R2, 0x20, RZ ;  /* 0x0000002002027824 */ /* 0x000fe200078e00ff */
[----:B------:R-:W-:-:S04]  /*0270*/  SHF.L.U32 R4, R5, R4, RZ ;  /* 0x0000000405047219 */ /* 0x000fc800000006ff */
[----:B------:R-:W-:-:S05]  /*0280*/  LOP3.LUT R3, R4, R3, RZ, 0xfc, !PT ;  /* 0x0000000304037212 */ /* 0x000fca00078efcff */
[----:B------:R1:W-:Y:S04]  /*0290*/  ATOMS.OR RZ, [UR5], R3 ;  /* 0x00000003ffff798c */ /* 0x0003e8000b000005 */
[----:B------:R1:W-:Y:S01]  /*02a0*/  STS [UR4], R2 ;  /* 0x00000002ff007988 */ /* 0x0003e20008000804 */
[----:B------:R-:W-:Y:S05]  /*02b0*/  BRA `(.L_x_2) ;  /* 0x0000000000107947 */ /* 0x000fea0003800000 */
.L_x_1:
[----:B------:R-:W-:-:S05]  /*02c0*/  IMAD.MOV.U32 R2, RZ, RZ, -0x1 ;  /* 0xffffffffff027424 */ /* 0x000fca00078e00ff */
[----:B------:R1:W-:Y:S02]  /*02d0*/  STS [UR4], R2 ;  /* 0x00000002ff007988 */ /* 0x0003e40008000804 */
[----:B-1----:R-:W-:-:S07]  /*02e0*/  MOV R2, 0x300 ;  /* 0x0000030000027802 */ /* 0x002fce0000000f00 */
[----:B0-----:R-:W-:Y:S05]  /*02f0*/  CALL.REL.NOINC `($__internal_1_$__cuda_sm10x_tcgen05_guardrail_trap_phase_invalid_during_alloc) ;  /* 0x0000008400a87944 */ /* 0x001fea0003c00000 */
.L_x_2:
[----:B------:R-:W-:Y:S05]  /*0300*/  WARPSYNC.ALL ;  /* 0x0000000000007948 */ /* 0x000fea0003800000 */
[----:B------:R-:W-:Y:S01]  /*0310*/  NOP ;  /* 0x0000000000007918 */ /* 0x000fe20000000000 */
.L_x_0:
[----:B------:R-:W2:Y:S01]  /*0320*/  S2R R99, SR_CTAID.X ;  /* 0x0000000000637919 */ /* 0x000ea20000002500 */
[----:B------:R-:W3:Y:S01]  /*0330*/  S2UR UR6, SR_CgaCtaId ;  /* 0x00000000000679c3 */ /* 0x000ee20000008800 */
[----:B------:R-:W4:Y:S01]  /*0340*/  LDCU.64 UR4, c[0x0][0x3b0] ;  /* 0x00007600ff0477ac */ /* 0x000f220008000a00 */
[----:B------:R-:W-:Y:S01]  /*0350*/  SHF.R.U32.HI R6, RZ, 0x6, R0 ;  /* 0x00000006ff067819 */ /* 0x000fe20000011600 */
[----:B------:R-:W-:-:S03]  /*0360*/  UMOV UR10, 0x400 ;  /* 0x00000400000a7882 */ /* 0x000fc60000000000 */
[----:B------:R-:W-:Y:S01]  /*0370*/  SGXT.U32 R6, R6, 0x1 ;  /* 0x000000010606781a */ /* 0x000fe20000000000 */
[----:B------:R-:W1:Y:S01]  /*0380*/  LDCU.64 UR22, c[0x0][0x358] ;  /* 0x00006b00ff1677ac */ /* 0x000e620008000a00 */
[----:B------:R-:W4:Y:S08]  /*0390*/  S2UR UR8, SR_CTAID.Y ;  /* 0x00000000000879c3 */ /* 0x000f300000002600 */
[----:B------:R-:W0:Y:S08]  /*03a0*/  LDC R16, c[0x0][0x3b8] ;  /* 0x0000ee00ff107b82 */ /* 0x000e300000000800 */
[----:B------:R-:W1:Y:S01]  /*03b0*/  LDC.64 R18, c[0x0][0x380] ;  /* 0x0000e000ff127b82 */ /* 0x000e620000000a00 */
[----:B---3--:R-:W-:-:S07]  /*03c0*/  ULEA UR10, UR6, UR10, 0x18 ;  /* 0x0000000a060a7291 */ /* 0x008fce000f8ec0ff */
[----:B------:R-:W-:Y:S01]  /*03d0*/  BAR.SYNC.DEFER_BLOCKING 0x0 ;  /* 0x0000000000007b1d */ /* 0x000fe20000010000 */
[----:B--2---:R-:W-:Y:S01]  /*03e0*/  IMAD.SHL.U32 R99, R99, 0x40, RZ ;  /* 0x0000004063637824 */ /* 0x004fe200078e00ff */
[----:B----4-:R-:W-:-:S06]  /*03f0*/  UIMAD UR4, UR8, UR4, URZ ;  /* 0x00000004080472a4 */ /* 0x010fcc000f8e02ff */
[----:B------:R-:W2:Y:S01]  /*0400*/  LDC.64 R100, c[0x0][0x3c0] ;  /* 0x0000f000ff647b82 */ /* 0x000ea20000000a00 */
[----:B-1----:R-:W-:Y:S01]  /*0410*/  LOP3.LUT R2, R99, 0x3f, R0, 0xf8, !PT ;  /* 0x0000003f63027812 */ /* 0x002fe200078ef800 */
[----:B------:R-:W-:-:S04]  /*0420*/  USHF.L.U32 UR7, UR4, 0x1, URZ ;  /* 0x0000000104077899 */ /* 0x000fc800080006ff */
[----:B------:R-:W-:Y:S01]  /*0430*/  IMAD R3, R2, UR5, RZ ;  /* 0x0000000502037c24 */ /* 0x000fe2000f8e02ff */
[----:B------:R-:W-:Y:S01]  /*0440*/  UIMAD.WIDE UR4, UR4, 0x2, URZ ;  /* 0x00000002040478a5 */ /* 0x000fe2000f8e02ff */
[----:B------:R-:W1:Y:S02]  /*0450*/  LDC.64 R24, c[0x0][0x388] ;  /* 0x0000e200ff187b82 */ /* 0x000e640000000a00 */
[C---:B------:R-:W-:Y:S02]  /*0460*/  IMAD.SHL.U32 R5, R3.reuse, 0x2, RZ ;  /* 0x0000000203057824 */ /* 0x040fe400078e00ff */
[----:B------:R-:W-:Y:S01]  /*0470*/  IMAD.HI R4, R3, 0x2, RZ ;  /* 0x0000000203047827 */ /* 0x000fe200078e02ff */
[----:B------:R-:W3:Y:S03]  /*0480*/  LDS R22, [UR10] ;  /* 0x0000000aff167984 */ /* 0x000ee60008000800 */
[----:B0-----:R-:W-:Y:S01]  /*0490*/  IMAD R3, R6, R16, RZ ;  /* 0x0000001006037224 */ /* 0x001fe200078e02ff */
[----:B------:R-:W-:Y:S01]  /*04a0*/  BAR.SYNC.DEFER_BLOCKING 0x0 ;  /* 0x0000000000007b1d */ /* 0x000fe20000010000 */
[----:B------:R-:W-:-:S02]  /*04b0*/  IADD3 R18, P1, P2, R5, UR7, R18 ;  /* 0x0000000705127c10 */ /* 0x000fc4000fa3e012 */
[----:B------:R-:W-:Y:S02]  /*04c0*/  IMAD R7, R16, 0x2, R3 ;  /* 0x0000000210077824 */ /* 0x000fe400078e0203 */
[----:B------:R-:W-:Y:S02]  /*04d0*/  IADD3.X R20, PT, PT, R4, UR5, R19, P1, P2 ;  /* 0x0000000504147c10 */ /* 0x000fe40008fe4413 */
[C---:B------:R-:W-:Y:S01]  /*04e0*/  IMAD R9, R16.reuse, 0x2, R7 ;  /* 0x0000000210097824 */ /* 0x040fe200078e0207 */
[-C--:B------:R-:W-:Y:S01]  /*04f0*/  LEA R4, P1, R3, R18.reuse, 0x1 ;  /* 0x0000001203047211 */ /* 0x080fe200078208ff */
[----:B------:R-:W0:Y:S01]  /*0500*/  LDCU UR4, c[0x0][0x3c8] ;  /* 0x00007900ff0477ac */ /* 0x000e220008000800 */
[----:B------:R-:W-:Y:S02]  /*0510*/  LEA R6, P2, R7, R18, 0x1 ;  /* 0x0000001207067211 */ /* 0x000fe400078408ff */
[----:B------:R-:W-:Y:S01]  /*0520*/  LEA.HI.X.SX32 R5, R3, R20, 0x1, P1 ;  /* 0x0000001403057211 */ /* 0x000fe200008f0eff */
[----:B------:R-:W-:Y:S01]  /*0530*/  IMAD R3, R16, 0x2, R9 ;  /* 0x0000000210037824 */ /* 0x000fe200078e0209 */
[----:B------:R-:W-:-:S02]  /*0540*/  LEA R8, P1, R9, R18, 0x1 ;  /* 0x0000001209087211 */ /* 0x000fc400078208ff */
[----:B------:R-:W-:Y:S01]  /*0550*/  LEA.HI.X.SX32 R7, R7, R20, 0x1, P2 ;  /* 0x0000001407077211 */ /* 0x000fe200010f0eff */
[C---:B------:R-:W-:Y:S01]  /*0560*/  IMAD R13, R16.reuse, 0x2, R3 ;  /* 0x00000002100d7824 */ /* 0x040fe200078e0203 */
[----:B------:R-:W-:Y:S02]  /*0570*/  LEA R10, P2, R3, R18, 0x1 ;  /* 0x00000012030a7211 */ /* 0x000fe400078408ff */
[-C--:B------:R-:W-:Y:S02]  /*0580*/  LEA.HI.X.SX32 R9, R9, R20.reuse, 0x1, P1 ;  /* 0x0000001409097211 */ /* 0x080fe400008f0eff */
[----:B------:R-:W-:Y:S01]  /*0590*/  LEA.HI.X.SX32 R11, R3, R20, 0x1, P2 ;  /* 0x00000014030b7211 */ /* 0x000fe200010f0eff */
[C---:B------:R-:W-:Y:S01]  /*05a0*/  IMAD R3, R16.reuse, 0x2, R13 ;  /* 0x0000000210037824 */ /* 0x040fe200078e020d */
[----:B------:R-:W-:Y:S01]  /*05b0*/  LEA R12, P1, R13, R18, 0x1 ;  /* 0x000000120d0c7211 */ /* 0x000fe200078208ff */
[----:B------:R-:W5:Y:S02]  /*05c0*/  LDG.E.U16 R17, desc[UR22][R4.64] ;  /* 0x0000001604117981 */ /* 0x000f64000c1e1500 */
[----:B------:R-:W-:-:S02]  /*05d0*/  IMAD R15, R16, 0x2, R3 ;  /* 0x00000002100f7824 */ /* 0x000fc400078e0203 */
[----:B------:R4:W5:Y:S01]  /*05e0*/  LDG.E.U16 R9, desc[UR22][R8.64] ;  /* 0x0000001608097981 */ /* 0x000962000c1e1500 */
[----:B------:R-:W-:Y:S01]  /*05f0*/  LEA.HI.X.SX32 R13, R13, R20, 0x1, P1 ;  /* 0x000000140d0d7211 */ /* 0x000fe200008f0eff */
[----:B------:R-:W-:Y:S02]  /*0600*/  IMAD R16, R16, 0x2, R15 ;  /* 0x0000000210107824 */ /* 0x000fe400078e020f */
[----:B------:R0:W5:Y:S04]  /*0610*/  LDG.E.U16 R19, desc[UR22][R6.64] ;  /* 0x0000001606137981 */ /* 0x000168000c1e1500 */
[----:B------:R0:W5:Y:S01]  /*0620*/  LDG.E.U16 R11, desc[UR22][R10.64] ;  /* 0x000000160a0b7981 */ /* 0x000162000c1e1500 */
[----:B----4-:R-:W-:Y:S02]  /*0630*/  SHF.R.U32.HI R8, RZ, 0x4, R0 ;  /* 0x00000004ff087819 */ /* 0x010fe40000011600 */
[----:B------:R-:W-:Y:S01]  /*0640*/  LEA R4, P1, R3, R18, 0x1 ;  /* 0x0000001203047211 */ /* 0x000fe200078208ff */
[----:B------:R4:W5:Y:S01]  /*0650*/  LDG.E.U16 R13, desc[UR22][R12.64] ;  /* 0x000000160c0d7981 */ /* 0x000962000c1e1500 */
[----:B------:R-:W-:-:S02]  /*0660*/  SGXT.U32 R8, R8, 0x3 ;  /* 0x000000030808781a */ /* 0x000fc40000000000 */
[----:B------:R-:W-:Y:S02]  /*0670*/  LEA.HI.X.SX32 R5, R3, R20, 0x1, P1 ;  /* 0x0000001403057211 */ /* 0x000fe400008f0eff */
[-C--:B0-----:R-:W-:Y:S01]  /*0680*/  LEA R6, P1, R16, R18.reuse, 0x1 ;  /* 0x0000001210067211 */ /* 0x081fe200078208ff */
[----:B--2---:R-:W-:Y:S01]  /*0690*/  IMAD R8, R8, R101, RZ ;  /* 0x0000006508087224 */ /* 0x004fe200078e02ff */
[----:B------:R-:W-:Y:S01]  /*06a0*/  LEA R14, P2, R15, R18, 0x1 ;  /* 0x000000120f0e7211 */ /* 0x000fe200078408ff */
[----:B------:R0:W5:Y:S01]  /*06b0*/  LDG.E.U16 R21, desc[UR22][R4.64] ;  /* 0x0000001604157981 */ /* 0x000162000c1e1500 */
[-C--:B------:R-:W-:Y:S01]  /*06c0*/  LEA.HI.X.SX32 R7, R16, R20.reuse, 0x1, P1 ;  /* 0x0000001410077211 */ /* 0x080fe200008f0eff */
[----:B------:R-:W-:Y:S01]  /*06d0*/  IMAD R10, R101, 0x8, R8 ;  /* 0x00000008650a7824 */ /* 0x000fe200078e0208 */
[----:B------:R-:W-:Y:S02]  /*06e0*/  SHF.R.U32.HI R3, RZ, 0x5, R0 ;  /* 0x00000005ff037819 */ /* 0x000fe40000011600 */
[----:B------:R-:W-:Y:S01]  /*06f0*/  LEA.HI.X.SX32 R15, R15, R20, 0x1, P2 ;  /* 0x000000140f0f7211 */ /* 0x000fe200010f0eff */
[----:B----4-:R-:W-:Y:S01]  /*0700*/  IMAD R12, R101, 0x8, R10 ;  /* 0x00000008650c7824 */ /* 0x010fe200078e020a */
[----:B------:R-:W-:Y:S01]  /*0710*/  LOP3.LUT R69, R0, 0xf, RZ, 0xc0, !PT ;  /* 0x0000000f00457812 */ /* 0x000fe200078ec0ff */
[----:B------:R2:W5:Y:S01]  /*0720*/  LDG.E.U16 R7, desc[UR22][R6.64] ;  /* 0x0000001606077981 */ /* 0x000562000c1e1500 */
[----:B------:R-:W-:-:S02]  /*0730*/  R2UR UR18, R3 ;  /* 0x00000000031272ca */ /* 0x000fc400000e0000 */
[----:B------:R-:W-:Y:S01]  /*0740*/  LOP3.LUT R3, R0, 0x3f, RZ, 0xc0, !PT ;  /* 0x0000003f00037812 */ /* 0x000fe200078ec0ff */
[----:B0-----:R-:W-:Y:S01]  /*0750*/  IMAD R4, R69, UR4, RZ ;  /* 0x0000000445047c24 */ /* 0x001fe2000f8e02ff */
[----:B------:R0:W5:Y:S01]  /*0760*/  LDG.E.U16 R15, desc[UR22][R14.64] ;  /* 0x000000160e0f7981 */ /* 0x000162000c1e1500 */
[----:B------:R-:W-:Y:S02]  /*0770*/  IMAD R100, R100, UR8, RZ ;  /* 0x0000000864647c24 */ /* 0x000fe4000f8e02ff */
[----:B--2---:R-:W-:Y:S01]  /*0780*/  IMAD R6, R101, 0x8, R12 ;  /* 0x0000000865067824 */ /* 0x004fe200078e020c */
[----:B------:R-:W-:Y:S01]  /*0790*/  SHF.R.S32.HI R68, RZ, 0x6, R0 ;  /* 0x00000006ff447819 */ /* 0x000fe20000011400 */
[----:B------:R-:W-:Y:S02]  /*07a0*/  IMAD.SHL.U32 R23, R3, 0x2, RZ ;  /* 0x0000000203177824 */ /* 0x000fe400078e00ff */
[----:B0-----:R-:W-:Y:S02]  /*07b0*/  IMAD R14, R101, 0x8, R6 ;  /* 0x00000008650e7824 */ /* 0x001fe400078e0206 */
[----:B------:R-:W-:-:S02]  /*07c0*/  IMAD.SHL.U32 R5, R4, 0x2, RZ ;  /* 0x0000000204057824 */ /* 0x000fc400078e00ff */
[----:B------:R-:W-:Y:S02]  /*07d0*/  IMAD.SHL.U32 R3, R100, 0x2, RZ ;  /* 0x0000000264037824 */ /* 0x000fe400078e00ff */
[----:B------:R-:W-:Y:S01]  /*07e0*/  IMAD R16, R101, 0x8, R14 ;  /* 0x0000000865107824 */ /* 0x000fe200078e020e */
[----:B------:R-:W-:Y:S01]  /*07f0*/  SGXT R68, R68, 0x1 ;  /* 0x000000014444781a */ /* 0x000fe20000000200 */
[----:B------:R-:W-:Y:S01]  /*0800*/  IMAD.HI R4, R4, 0x2, RZ ;  /* 0x0000000204047827 */ /* 0x000fe200078e02ff */
[----:B-1----:R-:W-:-:S03]  /*0810*/  IADD3 R5, P1, P2, R5, R24, R3 ;  /* 0x0000001805057210 */ /* 0x002fc60007a3e003 */
[----:B------:R-:W-:Y:S01]  /*0820*/  IMAD.HI R100, R100, 0x2, RZ ;  /* 0x0000000264647827 */ /* 0x000fe200078e02ff */
[----:B------:R-:W-:-:S03]  /*0830*/  LOP3.LUT R68, R23, 0x90, R68, 0x78, !PT ;  /* 0x0000009017447812 */ /* 0x000fc600078e7844 */
[----:B------:R-:W-:Y:S01]  /*0840*/  IMAD R18, R101, 0x8, R16 ;  /* 0x0000000865127824 */ /* 0x000fe200078e0210 */
[----:B------:R-:W-:-:S03]  /*0850*/  IADD3.X R23, PT, PT, R4, R25, R100, P1, P2 ;  /* 0x0000001904177210 */ /* 0x000fc60000fe4464 */
[----:B------:R-:W-:Y:S01]  /*0860*/  IMAD R4, R101, 0x8, R18 ;  /* 0x0000000865047824 */ /* 0x000fe200078e0212 */
[----:B------:R-:W-:-:S03]  /*0870*/  LEA R112, P1, R8, R5, 0x1 ;  /* 0x0000000508707211 */ /* 0x000fc600078208ff */
[C---:B------:R-:W-:Y:S01]  /*0880*/  IMAD R20, R101.reuse, 0x8, R4 ;  /* 0x0000000865147824 */ /* 0x040fe200078e0204 */
[----:B------:R-:W-:Y:S02]  /*0890*/  LEA R110, P2, R10, R5, 0x1 ;  /* 0x000000050a6e7211 */ /* 0x000fe400078408ff */
[-C--:B------:R-:W-:Y:S01]  /*08a0*/  LEA.HI.X.SX32 R113, R8, R23.reuse, 0x1, P1 ;  /* 0x0000001708717211 */ /* 0x080fe200008f0eff */
[C---:B------:R-:W-:Y:S01]  /*08b0*/  IMAD R8, R101.reuse, 0x8, R20 ;  /* 0x0000000865087824 */ /* 0x040fe200078e0214 */
[----:B------:R-:W-:Y:S02]  /*08c0*/  LEA.HI.X.SX32 R111, R10, R23, 0x1, P2 ;  /* 0x000000170a6f7211 */ /* 0x000fe400010f0eff */
[-C--:B------:R-:W-:Y:S01]  /*08d0*/  LEA R106, P1, R6, R5.reuse, 0x1 ;  /* 0x00000005066a7211 */ /* 0x080fe200078208ff */
[----:B------:R-:W-:Y:S01]  /*08e0*/  IMAD R10, R101, 0x8, R8 ;  /* 0x00000008650a7824 */ /* 0x000fe200078e0208 */
[-C--:B------:R-:W-:Y:S02]  /*08f0*/  LEA R104, P2, R14, R5.reuse, 0x1 ;  /* 0x000000050e687211 */ /* 0x080fe400078408ff */
[----:B------:R-:W-:-:S02]  /*0900*/  LEA R108, P3, R12, R5, 0x1 ;  /* 0x000000050c6c7211 */ /* 0x000fc400078608ff */
[-C--:B------:R-:W-:Y:S01]  /*0910*/  LEA.HI.X.SX32 R107, R6, R23.reuse, 0x1, P1 ;  /* 0x00000017066b7211 */ /* 0x080fe200008f0eff */
[C---:B------:R-:W-:Y:S01]  /*0920*/  IMAD R6, R101.reuse, 0x8, R10 ;  /* 0x0000000865067824 */ /* 0x040fe200078e020a */
[-C--:B------:R-:W-:Y:S02]  /*0930*/  LEA.HI.X.SX32 R105, R14, R23.reuse, 0x1, P2 ;  /* 0x000000170e697211 */ /* 0x080fe400010f0eff */
[----:B------:R-:W-:Y:S01]  /*0940*/  LEA.HI.X.SX32 R109, R12, R23, 0x1, P3 ;  /* 0x000000170c6d7211 */ /* 0x000fe200018f0eff */
[C---:B------:R-:W-:Y:S01]  /*0950*/  IMAD R12, R101.reuse, 0x8, R6 ;  /* 0x00000008650c7824 */ /* 0x040fe200078e0206 */
[-C--:B------:R-:W-:Y:S02]  /*0960*/  LEA R90, P2, R4, R5.reuse, 0x1 ;  /* 0x00000005045a7211 */ /* 0x080fe400078408ff */
[----:B------:R-:W-:Y:S02]  /*0970*/  LEA R102, P3, R16, R5, 0x1 ;  /* 0x0000000510667211 */ /* 0x000fe400078608ff */
[-C--:B------:R-:W-:Y:S01]  /*0980*/  LEA.HI.X.SX32 R91, R4, R23.reuse, 0x1, P2 ;  /* 0x00000017045b7211 */ /* 0x080fe200010f0eff */
[----:B------:R-:W-:Y:S01]  /*0990*/  IMAD R4, R101, 0x8, R12 ;  /* 0x0000000865047824 */ /* 0x000fe200078e020c */
[----:B------:R-:W-:-:S02]  /*09a0*/  LEA.HI.X.SX32 R103, R16, R23, 0x1, P3 ;  /* 0x0000001710677211 */ /* 0x000fc400018f0eff */
[-C--:B------:R-:W-:Y:S01]  /*09b0*/  LEA R92, P1, R18, R5.reuse, 0x1 ;  /* 0x00000005125c7211 */ /* 0x080fe200078208ff */
[C---:B------:R-:W-:Y:S01]  /*09c0*/  IMAD R14, R101.reuse, 0x8, R4 ;  /* 0x00000008650e7824 */ /* 0x040fe200078e0204 */
[----:B------:R-:W-:Y:S02]  /*09d0*/  LEA R88, P3, R20, R5, 0x1 ;  /* 0x0000000514587211 */ /* 0x000fe400078608ff */
[-C--:B------:R-:W-:Y:S01]  /*09e0*/  LEA.HI.X.SX32 R93, R18, R23.reuse, 0x1, P1 ;  /* 0x00000017125d7211 */ /* 0x080fe200008f0eff */
[----:B------:R-:W-:Y:S01]  /*09f0*/  IMAD R3, R101, 0x8, R14 ;  /* 0x0000000865037824 */ /* 0x000fe200078e020e */
[----:B------:R-:W-:Y:S02]  /*0a00*/  LEA.HI.X.SX32 R89, R20, R23, 0x1, P3 ;  /* 0x0000001714597211 */ /* 0x000fe400018f0eff */
[-C--:B------:R-:W-:Y:S02]  /*0a10*/  LEA R84, P2, R10, R5.reuse, 0x1 ;  /* 0x000000050a547211 */ /* 0x080fe400078408ff */
[----:B------:R-:W-:-:S02]  /*0a20*/  LEA R86, P1, R8, R5, 0x1 ;  /* 0x0000000508567211 */ /* 0x000fc400078208ff */
[----:B------:R-:W-:Y:S02]  /*0a30*/  LEA R82, P3, R6, R5, 0x1 ;  /* 0x0000000506527211 */ /* 0x000fe400078608ff */
[-C--:B------:R-:W-:Y:S02]  /*0a40*/  LEA.HI.X.SX32 R85, R10, R23.reuse, 0x1, P2 ;  /* 0x000000170a557211 */ /* 0x080fe400010f0eff */
[-C--:B------:R-:W-:Y:S02]  /*0a50*/  LEA.HI.X.SX32 R87, R8, R23.reuse, 0x1, P1 ;  /* 0x0000001708577211 */ /* 0x080fe400008f0eff */
[----:B------:R-:W-:Y:S02]  /*0a60*/  LEA.HI.X.SX32 R83, R6, R23, 0x1, P3 ;  /* 0x0000001706537211 */ /* 0x000fe400018f0eff */
[-C--:B------:R-:W-:Y:S02]  /*0a70*/  LEA R78, P2, R4, R5.reuse, 0x1 ;  /* 0x00000005044e7211 */ /* 0x080fe400078408ff */
[----:B------:R-:W-:-:S02]  /*0a80*/  LEA R80, P1, R12, R5, 0x1 ;  /* 0x000000050c507211 */ /* 0x000fc400078208ff */
[-C--:B------:R-:W-:Y:S02]  /*0a90*/  LEA R76, P3, R14, R5.reuse, 0x1 ;  /* 0x000000050e4c7211 */ /* 0x080fe400078608ff */
[----:B------:R-:W-:Y:S02]  /*0aa0*/  LEA R74, P4, R3, R5, 0x1 ;  /* 0x00000005034a7211 */ /* 0x000fe400078808ff */
[----:B---3--:R-:W-:Y:S02]  /*0ab0*/  R2UR UR9, R22 ;  /* 0x00000000160972ca */ /* 0x008fe400000e0000 */
[-C--:B------:R-:W-:Y:S02]  /*0ac0*/  LEA.HI.X.SX32 R79, R4, R23.reuse, 0x1, P2 ;  /* 0x00000017044f7211 */ /* 0x080fe400010f0eff */
[-C--:B------:R-:W-:Y:S02]  /*0ad0*/  LEA.HI.X.SX32 R81, R12, R23.reuse, 0x1, P1 ;  /* 0x000000170c517211 */ /* 0x080fe400008f0eff */
[----:B------:R-:W-:-:S02]  /*0ae0*/  LEA.HI.X.SX32 R77, R14, R23, 0x1, P3 ;  /* 0x000000170e4d7211 */ /* 0x000fc400018f0eff */
[----:B------:R-:W-:Y:S02]  /*0af0*/  LEA.HI.X.SX32 R75, R3, R23, 0x1, P4 ;  /* 0x00000017034b7211 */ /* 0x000fe400020f0eff */
[----:B------:R-:W-:Y:S01]  /*0b00*/  LOP3.LUT R4, R68, 0x20, RZ, 0x3c, !PT ;  /* 0x0000002044047812 */ /* 0x000fe200078e3cff */
[----:B------:R-:W-:Y:S06]  /*0b10*/  @P0 BRA `(.L_x_5) ;  /* 0x0000000000180947 */ /* 0x000fec0003800000 */
[----:B------:R-:W-:Y:S01]  /*0b20*/  ELECT P1, URZ, PT ;  /* 0x0000000000ff782f */ /* 0x000fe20003820000 */
[----:B------:R-:W-:Y:S01]  /*0b30*/  IMAD.MOV.U32 R3, RZ, RZ, 0x1 ;  /* 0x00000001ff037424 */ /* 0x000fe200078e00ff */
[----:B------:R-:W-:Y:S01]  /*0b40*/  UMOV UR4, 0x40 ;  /* 0x0000004000047882 */ /* 0x000fe20000000000 */
[----:B------:R-:W-:Y:S01]  /*0b50*/  UVIRTCOUNT.DEALLOC.SMPOOL 0x80 ;  /* 0x000000800000784c */ /* 0x000fe20000000000 */
[----:B------:R-:W-:-:S09]  /*0b60*/  ULEA UR4, UR6, UR4, 0x18 ;  /* 0x0000000406047291 */ /* 0x000fd2000f8ec0ff */
[----:B------:R0:W-:Y:S03]  /*0b70*/  @P1 STS.U8 [UR4], R3 ;  /* 0x00000003ff001988 */ /* 0x0001e60008000004 */
.L_x_5:
[----:B------:R-:W-:Y:S01]  /*0b80*/  USHF.L.U32 UR4, UR18, 0x15, URZ ;  /* 0x0000001512047899 */ /* 0x000fe200080006ff */
[C---:B------:R-:W-:Y:S01]  /*0b90*/  LOP3.LUT R6, R68.reuse, 0x40, RZ, 0x3c, !PT ;  /* 0x0000004044067812 */ /* 0x040fe200078e3cff */
[----:B-----5:R-:W-:Y:S01]  /*0ba0*/  STS.U16 [R68+UR10+0x3000], R17 ;  /* 0x0030001144007988 */ /* 0x020fe2000800040a */
[----:B------:R-:W-:Y:S01]  /*0bb0*/  LOP3.LUT R8, R68, 0x60, RZ, 0x3c, !PT ;  /* 0x0000006044087812 */ /* 0x000fe200078e3cff */
[----:B------:R-:W-:Y:S01]  /*0bc0*/  ULOP3.LUT UR4, UR4, 0x600000, URZ, 0xc0, !UPT ;  /* 0x0060000004047892 */ /* 0x000fe2000f8ec0ff */
[----:B------:R-:W-:Y:S01]  /*0bd0*/  LOP3.LUT P1, RZ, R0, 0x7f, RZ, 0xc0, !PT ;  /* 0x0000007f00ff7812 */ /* 0x000fe2000782c0ff */
[----:B------:R1:W-:Y:S01]  /*0be0*/  STS.U16 [R68+UR10+0x3400], R13 ;  /* 0x0034000d44007988 */ /* 0x0003e2000800040a */
[----:B------:R-:W-:Y:S01]  /*0bf0*/  UMOV UR5, 0x1 ;  /* 0x0000000100057882 */ /* 0x000fe20000000000 */
[----:B------:R-:W-:Y:S01]  /*0c00*/  UIADD3 UR11, UPT, UPT, UR9, UR4, URZ ;  /* 0x00000004090b7290 */ /* 0x000fe2000fffe0ff */
[----:B0-----:R-:W-:Y:S01]  /*0c10*/  VIADD R3, R99, 0x40 ;  /* 0x0000004063037836 */ /* 0x001fe20000000000 */
[----:B------:R0:W-:Y:S01]  /*0c20*/  STS.U16 [R4+UR10+0x3100], R19 ;  /* 0x0031001304007988 */ /* 0x0001e2000800040a */
[----:B------:R-:W-:Y:S01]  /*0c30*/  UIADD3 UR12, UPT, UPT, UR10, 0x3800, URZ ;  /* 0x000038000a0c7890 */ /* 0x000fe2000fffe0ff */
[----:B------:R-:W-:-:S02]  /*0c40*/  PRMT R5, RZ, 0x7610, R5 ;  /* 0x00007610ff057816 */ /* 0x000fc40000000005 */
[----:B------:R2:W-:Y:S01]  /*0c50*/  STS.U16 [R4+UR10+0x3500], R21 ;  /* 0x0035001504007988 */ /* 0x0005e2000800040a */
[----:B------:R-:W-:Y:S02]  /*0c60*/  ISETP.GT.AND P2, PT, R3, RZ, PT ;  /* 0x000000ff0300720c */ /* 0x000fe40003f44270 */
[----:B-1----:R-:W-:Y:S01]  /*0c70*/  PRMT R13, RZ, 0x7610, R13 ;  /* 0x00007610ff0d7816 */ /* 0x002fe2000000000d */
[----:B------:R1:W-:Y:S01]  /*0c80*/  STS.U16 [R6+UR10+0x3200], R9 ;  /* 0x0032000906007988 */ /* 0x0003e2000800040a */
[----:B------:R-:W-:Y:S01]  /*0c90*/  VOTEU.ALL UP0, P1 ;  /* 0x0000000000ff7886 */ /* 0x000fe20000800000 */
[----:B------:R-:W-:Y:S01]  /*0ca0*/  VOTEU.ALL UP1, P1 ;  /* 0x0000000000ff7886 */ /* 0x000fe20000820000 */
[----:B------:R-:W-:Y:S01]  /*0cb0*/  PRMT R17, RZ, 0x7610, R17 ;  /* 0x00007610ff117816 */ /* 0x000fe20000000011 */
[----:B------:R3:W-:Y:S01]  /*0cc0*/  STS.U16 [R6+UR10+0x3600], R15 ;  /* 0x0036000f06007988 */ /* 0x0007e2000800040a */
[----:B0-----:R-:W-:Y:S01]  /*0cd0*/  PRMT R19, RZ, 0x7610, R19 ;  /* 0x00007610ff137816 */ /* 0x001fe20000000013 */
[----:B------:R-:W-:-:S04]  /*0ce0*/  @!UP0 UIADD3 UR6, UPT, UPT, -UR5, 0x100000, URZ ;  /* 0x0010000005068890 */ /* 0x000fc8000fffe1ff */
[----:B------:R-:W-:Y:S02]  /*0cf0*/  @!UP0 USHF.L.U32 UR7, UR6, 0xb, URZ ;  /* 0x0000000b06078899 */ /* 0x000fe400080006ff */
[----:B------:R-:W-:Y:S01]  /*0d00*/  @!UP0 USHF.L.U32 UR6, UR6, 0x1, URZ ;  /* 0x0000000106068899 */ /* 0x000fe200080006ff */
[----:B------:R0:W-:Y:S01]  /*0d10*/  STS.U16 [R8+UR10+0x3300], R11 ;  /* 0x0033000b08007988 */ /* 0x0001e2000800040a */
[----:B--2---:R-:W-:Y:S02]  /*0d20*/  PRMT R21, RZ, 0x7610, R21 ;  /* 0x00007610ff157816 */ /* 0x004fe40000000015 */
[----:B-1----:R-:W-:Y:S01]  /*0d30*/  PRMT R9, RZ, 0x7610, R9 ;  /* 0x00007610ff097816 */ /* 0x002fe20000000009 */
[----:B------:R1:W-:Y:S01]  /*0d40*/  STS.U16 [R8+UR10+0x3700], R7 ;  /* 0x0037000708007988 */ /* 0x0003e2000800040a */
[----:B------:R-:W-:Y:S02]  /*0d50*/  PRMT R23, RZ, 0x7610, R23 ;  /* 0x00007610ff177816 */ /* 0x000fe40000000017 */
[----:B---3--:R-:W-:Y:S01]  /*0d60*/  PRMT R15, RZ, 0x7610, R15 ;  /* 0x00007610ff0f7816 */ /* 0x008fe2000000000f */
[----:B------:R-:W-:Y:S01]  /*0d70*/  STTM.16dp32bit_t0_t15.x8 tmem[UR11], RZ ;  /* 0x000000ff000079ed */ /* 0x000fe2000898000b */
[----:B------:R-:W-:Y:S01]  /*0d80*/  STTM.16dp32bit_t16_t31.x8 tmem[UR11+0x8], RZ ;  /* 0x000008ff000079ed */ /* 0x000fe200089a000b */
[----:B------:R-:W2:Y:S02]  /*0d90*/  FENCE.VIEW.ASYNC.T ;  /* 0x00000000000073c6 */ /* 0x000ea40000000200 */
[----:B--2---:R-:W-:Y:S01]  /*0da0*/  BAR.SYNC.DEFER_BLOCKING 0x0 ;  /* 0x0000000000007b1d */ /* 0x004fe20000010000 */
[----:B0-----:R-:W-:-:S02]  /*0db0*/  PRMT R11, RZ, 0x7610, R11 ;  /* 0x00007610ff0b7816 */ /* 0x001fc4000000000b */
[----:B------:R-:W-:Y:S02]  /*0dc0*/  PRMT R25, RZ, 0x7610, R25 ;  /* 0x00007610ff197816 */ /* 0x000fe40000000019 */
[----:B-1----:R-:W-:Y:S02]  /*0dd0*/  PRMT R7, RZ, 0x7610, R7 ;  /* 0x00007610ff077816 */ /* 0x002fe40000000007 */
[----:B------:R-:W-:Y:S02]  /*0de0*/  PRMT R27, RZ, 0x7610, R27 ;  /* 0x00007610ff1b7816 */ /* 0x000fe4000000001b */
[----:B------:R-:W-:Y:S02]  /*0df0*/  PRMT R29, RZ, 0x7610, R29 ;  /* 0x00007610ff1d7816 */ /* 0x000fe4000000001d */
[----:B------:R-:W-:Y:S02]  /*0e00*/  PRMT R31, RZ, 0x7610, R31 ;  /* 0x00007610ff1f7816 */ /* 0x000fe4000000001f */
[----:B------:R-:W-:-:S02]  /*0e10*/  PRMT R33, RZ, 0x7610, R33 ;  /* 0x00007610ff217816 */ /* 0x000fc40000000021 */
[----:B------:R-:W-:Y:S01]  /*0e20*/  PRMT R35, RZ, 0x7610, R35 ;  /* 0x00007610ff237816 */ /* 0x000fe20000000023 */
[----:B------:R-:W0:Y:S02]  /*0e30*/  FENCE.VIEW.ASYNC.S ;  /* 0x00000000000073c6 */ /* 0x000e240000000000 */
[----:B0-----:R0:W1:Y:S02]  /*0e40*/  @!UP1 SYNCS.EXCH.64 URZ, [UR12], UR6 ;  /* 0x000000060cff95b2 */ /* 0x0010640008000100 */
[----:B-1----:R-:W-:Y:S06]  /*0e50*/  BAR.SYNC.DEFER_BLOCKING 0x0 ;  /* 0x0000000000007b1d */ /* 0x002fec0000010000 */
[----:B------:R-:W2:Y:S04]  /*0e60*/  @P2 LDG.E.U16 R5, desc[UR22][R112.64] ;  /* 0x0000001670052981 */ /* 0x000ea8000c1e1500 */
[----:B------:R-:W3:Y:S04]  /*0e70*/  @P2 LDG.E.U16 R13, desc[UR22][R110.64] ;  /* 0x000000166e0d2981 */ /* 0x000ee8000c1e1500 */
[----:B------:R-:W4:Y:S04]  /*0e80*/  @P2 LDG.E.U16 R17, desc[UR22][R108.64] ;  /* 0x000000166c112981 */ /* 0x000f28000c1e1500 */
        /* <DEDUP_REMOVED lines=12> */
[----:B------:R-:W4:Y:S01]  /*0f50*/  @P2 LDG.E.U16 R35, desc[UR22][R74.64] ;  /* 0x000000164a232981 */ /* 0x000f22000c1e1500 */
[----:B0-----:R-:W-:-:S04]  /*0f60*/  @!UP0 UIADD3 UR6, UPT, UPT, -UR5, 0x100000, URZ ;  /* 0x0010000005068890 */ /* 0x001fc8000fffe1ff */
[----:B------:R-:W-:Y:S02]  /*0f70*/  @!UP0 USHF.L.U32 UR7, UR6, 0xb, URZ ;  /* 0x0000000b06078899 */ /* 0x000fe400080006ff */
[----:B------:R-:W-:Y:S01]  /*0f80*/  @!UP0 USHF.L.U32 UR6, UR6, 0x1, URZ ;  /* 0x0000000106068899 */ /* 0x000fe200080006ff */
[----:B------:R-:W-:Y:S01]  /*0f90*/  VOTEU.ALL UP1, P1 ;  /* 0x0000000000ff7886 */ /* 0x000fe20000820000 */
[----:B------:R-:W-:-:S04]  /*0fa0*/  @!UP0 UIADD3 UR4, UPT, UPT, -UR5, 0x100000, URZ ;  /* 0x0010000005048890 */ /* 0x000fc8000fffe1ff */
[----:B------:R-:W-:Y:S02]  /*0fb0*/  @!UP0 USHF.L.U32 UR5, UR4, 0xb, URZ ;  /* 0x0000000b04058899 */ /* 0x000fe400080006ff */
[----:B------:R-:W-:Y:S02]  /*0fc0*/  @!UP0 USHF.L.U32 UR4, UR4, 0x1, URZ ;  /* 0x0000000104048899 */ /* 0x000fe400080006ff */
[----:B------:R-:W-:Y:S01]  /*0fd0*/  UIADD3 UR14, UPT, UPT, UR10, 0x1000, URZ ;  /* 0x000010000a0e7890 */ /* 0x000fe2000fffe0ff */
[----:B------:R-:W-:Y:S01]  /*0fe0*/  ISETP.EQ.U32.AND P3, PT, RZ, UR18, P2 ;  /* 0x00000012ff007c0c */ /* 0x000fe20009762070 */
[----:B------:R-:W-:Y:S01]  /*0ff0*/  UIADD3 UR25, UPT, UPT, UR9, 0x100000, URZ ;  /* 0x0010000009197890 */ /* 0x000fe2000fffe0ff */
[----:B------:R0:W1:Y:S01]  /*1000*/  @!UP1 SYNCS.EXCH.64 URZ, [UR10+0x3808], UR6 ;  /* 0x003808060aff95b2 */ /* 0x0000620008000100 */
[----:B------:R-:W-:Y:S01]  /*1010*/  VOTEU.ALL UP1, P1 ;  /* 0x0000000000ff7886 */ /* 0x000fe20000820000 */
[----:B--2---:R0:W-:Y:S04]  /*1020*/  STS.U16 [R68+UR10], R5 ;  /* 0x0000000544007988 */ /* 0x0041e8000800040a */
[----:B---3--:R0:W-:Y:S04]  /*1030*/  STS.U16 [R68+UR10+0x100], R13 ;  /* 0x0001000d44007988 */ /* 0x0081e8000800040a */
[----:B----4-:R0:W-:Y:S04]  /*1040*/  STS.U16 [R68+UR10+0x200], R17 ;  /* 0x0002001144007988 */ /* 0x0101e8000800040a */
[----:B------:R0:W-:Y:S04]  /*1050*/  STS.U16 [R68+UR10+0x300], R19 ;  /* 0x0003001344007988 */ /* 0x0001e8000800040a */
        /* <DEDUP_REMOVED lines=11> */
[----:B------:R0:W-:Y:S01]  /*1110*/  STS.U16 [R68+UR10+0xf00], R35 ;  /* 0x000f002344007988 */ /* 0x0001e2000800040a */
[----:B-1----:R1:W-:Y:S06]  /*1120*/  MEMBAR.ALL.CTA ;  /* 0x0000000000007992 */ /* 0x0023ec0000008000 */
[----:B-1----:R-:W-:Y:S04]  /*1130*/  FENCE.VIEW.ASYNC.S ;  /* 0x00000000000073c6 */ /* 0x002fe80000000000 */
[----:B------:R-:W1:Y:S02]  /*1140*/  FENCE.VIEW.ASYNC.S ;  /* 0x00000000000073c6 */ /* 0x000e640000000000 */
[----:B-1----:R0:W1:Y:S02]  /*1150*/  @!UP1 SYNCS.EXCH.64 URZ, [UR10+0x1000], UR4 ;  /* 0x001000040aff95b2 */ /* 0x0020640008000100 */
[----:B-1----:R-:W-:Y:S06]  /*1160*/  BAR.SYNC.DEFER_BLOCKING 0x0 ;  /* 0x0000000000007b1d */ /* 0x002fec0000010000 */
[----:B0-----:R-:W-:Y:S05]  /*1170*/  @!P3 BRA `(.L_x_6) ;  /* 0x00000000003cb947 */ /* 0x001fea0003800000 */
[----:B------:R-:W-:Y:S02]  /*1180*/  UIADD3 UR4, UPT, UPT, UR10, 0x3000, URZ ;  /* 0x000030000a047890 */ /* 0x000fe4000fffe0ff */
[----:B------:R-:W-:Y:S02]  /*1190*/  USHF.R.U32.HI UR16, URZ, 0x4, UR10 ;  /* 0x00000004ff107899 */ /* 0x000fe4000801160a */
[----:B------:R-:W-:Y:S02]  /*11a0*/  USHF.R.U32.HI UR4, URZ, 0x4, UR4 ;  /* 0x00000004ff047899 */ /* 0x000fe40008011604 */
[----:B------:R-:W-:Y:S02]  /*11b0*/  USGXT.U32 UR16, UR16, 0xe ;  /* 0x0000000e1010789a */ /* 0x000fe40008000000 */
[----:B------:R-:W-:Y:S01]  /*11c0*/  USGXT.U32 UR6, UR4, 0xe ;  /* 0x0000000e0406789a */ /* 0x000fe20008000000 */
[----:B------:R-:W-:Y:S02]  /*11d0*/  UMOV UR5, URZ ;  /* 0x000000ff00057c82 */ /* 0x000fe40008000000 */
[----:B------:R-:W-:Y:S01]  /*11e0*/  UMOV UR4, UR14 ;  /* 0x0000000e00047c82 */ /* 0x000fe20008000000 */
[----:B------:R-:W-:Y:S01]  /*11f0*/  UMOV UR20, 0x0 ;  /* 0x0000000000147882 */ /* 0x000fe20000000000 */
[----:B------:R-:W-:Y:S01]  /*1200*/  UMOV UR21, 0x4208010 ;  /* 0x0420801000157882 */ /* 0x000fe20000000000 */
[----:B------:R-:W-:Y:S01]  /*1210*/  UMOV UR17, 0xc0004010 ;  /* 0xc000401000117882 */ /* 0x000fe20000000000 */
[----:B------:R-:W-:Y:S01]  /*1220*/  UMOV UR7, 0x40004040 ;  /* 0x4000404000077882 */ /* 0x000fe20000000000 */
[----:B------:R-:W-:Y:S01]  /*1230*/  UMOV UR4, UR4 ;  /* 0x0000000400047c82 */ /* 0x000fe20008000000 */
[----:B------:R0:W-:Y:S01]  /*1240*/  UTCHMMA gdesc[UR6], gdesc[UR16], tmem[UR25], tmem[UR20], idesc[UR21], !UPT ;  /* 0x00ff1410060075ea */ /* 0x0001e2000f800019 */
[----:B------:R0:W-:Y:S01]  /*1250*/  UTCBAR [UR4], URZ ;  /* 0x000000ff040073e9 */ /* 0x0001e200080000ff */
[----:B------:R-:W-:-:S02]  /*1260*/  NOP ;  /* 0x0000000000007918 */ /* 0x000fc40000000000 */
.L_x_6:
[----:B------:R-:W-:Y:S05]  /*1270*/  @!P2 BRA `(.L_x_7) ;  /* 0x000000000008a947 */ /* 0x000fea0003800000 */
[----:B------:R-:W1:Y:S02]  /*1280*/  SYNCS.PHASECHK.TRANS64.TRYWAIT P4, [UR10+0x1000], RZ ;  /* 0x001000ffff0075a7 */ /* 0x000e64000808110a */
[----:B-1----:R-:W-:Y:S05]  /*1290*/  @!P4 BRA `(.L_x_8) ;  /* 0x000000740084c947 */ /* 0x002fea0003800000 */
.L_x_7:
[----:B------:R-:W-:Y:S01]  /*12a0*/  BAR.SYNC.DEFER_BLOCKING 0x0 ;  /* 0x0000000000007b1d */ /* 0x000fe20000010000 */
[C---:B------:R-:W-:Y:S01]  /*12b0*/  LOP3.LUT R70, R0.reuse, 0x60, RZ, 0xc0, !PT ;  /* 0x0000006000467812 */ /* 0x040fe200078ec0ff */
[----:B------:R-:W-:-:S03]  /*12c0*/  IMAD.SHL.U32 R71, R0, 0x4, RZ ;  /* 0x0000000400477824 */ /* 0x000fc600078e00ff */
[----:B------:R-:W-:Y:S01]  /*12d0*/  LEA.HI R70, R70, R69, RZ, 0x1f ;  /* 0x0000004546467211 */ /* 0x000fe200078ff8ff */
[----:B0-----:R-:W0:Y:S01]  /*12e0*/  LDCU UR4, c[0x0][0x3a8] ;  /* 0x00007500ff0477ac */ /* 0x001e220008000800 */
[----:B------:R-:W-:Y:S01]  /*12f0*/  LOP3.LUT R69, R71, 0x40, RZ, 0xc0, !PT ;  /* 0x0000004047457812 */ /* 0x000fe200078ec0ff */
[----:B------:R-:W-:Y:S01]  /*1300*/  LDTM.16dp32bit_t0_t15.x64 R4, tmem[UR11+0x100000] ;  /* 0x1000000b000479ee */ /* 0x000fe20008b00000 */
[----:B------:R-:W0:Y:S01]  /*1310*/  LDTM.16dp32bit_t16_t31.x64 R4, tmem[UR11+0x100040] ;  /* 0x1000400b000479ee */ /* 0x000e220008b20000 */
[----:B------:R-:W1:Y:S01]  /*1320*/  LDC R139, c[0x0][0x3d8] ;  /* 0x0000f600ff8b7b82 */ /* 0x000e620000000800 */
[----:B------:R-:W-:Y:S01]  /*1330*/  IMAD.IADD R70, R99, 0x1, R70 ;  /* 0x0000000163467824 */ /* 0x000fe200078e0246 */
[C---:B------:R-:W-:Y:S01]  /*1340*/  LOP3.LUT R73, R69.reuse, 0x3, RZ, 0xfc, !PT ;  /* 0x0000000345497812 */ /* 0x040fe200078efcff */
[----:B------:R-:W2:Y:S01]  /*1350*/  LDCU.64 UR6, c[0x0][0x3d0] ;  /* 0x00007a00ff0677ac */ /* 0x000ea20008000a00 */
[----:B------:R-:W-:Y:S02]  /*1360*/  LOP3.LUT R71, R69, 0x2, RZ, 0xfc, !PT ;  /* 0x0000000245477812 */ /* 0x000fe400078efcff */
[----:B------:R-:W-:-:S02]  /*1370*/  ISETP.GE.AND P5, PT, R70, R73, PT ;  /* 0x000000494600720c */ /* 0x000fc40003fa6270 */
[C---:B------:R-:W-:Y:S02]  /*1380*/  LOP3.LUT R95, R69.reuse, 0x4, RZ, 0xfc, !PT ;  /* 0x00000004455f7812 */ /* 0x040fe400078efcff */
[C---:B------:R-:W-:Y:S02]  /*1390*/  ISETP.GE.AND P6, PT, R70.reuse, R71, PT ;  /* 0x000000474600720c */ /* 0x040fe40003fc6270 */
[----:B------:R-:W-:Y:S02]  /*13a0*/  LOP3.LUT R71, R69, 0x5, RZ, 0xfc, !PT ;  /* 0x0000000545477812 */ /* 0x000fe400078efcff */
[----:B------:R-:W-:Y:S01]  /*13b0*/  ISETP.GE.AND P4, PT, R70, R95, PT ;  /* 0x0000005f4600720c */ /* 0x000fe20003f86270 */
[----:B------:R-:W3:Y:S01]  /*13c0*/  @!P1 SYNCS.CCTL.IV [UR10+0x1000] ;  /* 0x00100000ff0099b1 */ /* 0x000ee2000800000a */
[----:B------:R-:W-:Y:S01]  /*13d0*/  NOP ;  /* 0x0000000000007918 */ /* 0x000fe20000000000 */
[----:B--2---:R-:W-:Y:S01]  /*13e0*/  UIMAD UR6, UR8, UR6, URZ ;  /* 0x00000006080672a4 */ /* 0x004fe2000f8e02ff */
[----:B0-----:R-:W-:Y:S01]  /*13f0*/  FMUL R120, R7, UR4 ;  /* 0x0000000407787c20 */ /* 0x001fe20008400000 */
[----:B------:R-:W-:Y:S01]  /*1400*/  FMUL R6, R6, UR4 ;  /* 0x0000000406067c20 */ /* 0x000fe20008400000 */
[----:B------:R-:W-:Y:S01]  /*1410*/  LOP3.LUT R7, R69, 0x6, RZ, 0xfc, !PT ;  /* 0x0000000645077812 */ /* 0x000fe200078efcff */
[----:B------:R-:W-:Y:S01]  /*1420*/  FMUL R8, R8, UR4 ;  /* 0x0000000408087c20 */ /* 0x000fe20008400000 */
[----:B------:R-:W-:Y:S01]  /*1430*/  FMUL R127, R9, UR4 ;  /* 0x00000004097f7c20 */ /* 0x000fe20008400000 */
[----:B------:R-:W-:Y:S01]  /*1440*/  FSEL R120, R120, -INF , P5 ;  /* 0xff80000078787808 */ /* 0x000fe20002800000 */
[----:B------:R-:W-:Y:S01]  /*1450*/  FMUL R10, R10, UR4 ;  /* 0x000000040a0a7c20 */ /* 0x000fe20008400000 */
[----:B------:R-:W-:Y:S01]  /*1460*/  ISETP.GE.AND P5, PT, R70, R7, PT ;  /* 0x000000074600720c */ /* 0x000fe20003fa6270 */
[----:B------:R-:W-:Y:S01]  /*1470*/  FMUL R11, R11, UR4 ;  /* 0x000000040b0b7c20 */ /* 0x000fe20008400000 */
[----:B------:R-:W-:Y:S01]  /*1480*/  FSEL R119, R6, -INF , P6 ;  /* 0xff80000006777808 */ /* 0x000fe20003000000 */
[----:B------:R-:W-:Y:S01]  /*1490*/  FMUL R12, R12, UR4 ;  /* 0x000000040c0c7c20 */ /* 0x000fe20008400000 */
[----:B------:R-:W-:Y:S01]  /*14a0*/  LOP3.LUT R7, R69, 0x7, RZ, 0xfc, !PT ;  /* 0x0000000745077812 */ /* 0x000fe200078efcff */
[----:B------:R-:W-:Y:S01]  /*14b0*/  FMUL R13, R13, UR4 ;  /* 0x000000040d0d7c20 */ /* 0x000fe20008400000 */
[----:B------:R-:W-:Y:S01]  /*14c0*/  ISETP.GE.AND P6, PT, R70, R71, PT ;  /* 0x000000474600720c */ /* 0x000fe20003fc6270 */
[----:B------:R-:W-:Y:S01]  /*14d0*/  FMUL R14, R14, UR4 ;  /* 0x000000040e0e7c20 */ /* 0x000fe20008400000 */
[----:B------:R-:W-:Y:S01]  /*14e0*/  LOP3.LUT R9, R69, 0x8, RZ, 0xfc, !PT ;  /* 0x0000000845097812 */ /* 0x000fe200078efcff */
        /* <DEDUP_REMOVED lines=27> */
[C---:B------:R-:W-:Y:S01]  /*16a0*/  ISETP.GE.AND P6, PT, R70.reuse, R7, PT ;  /* 0x000000074600720c */ /* 0x040fe20003fc6270 */
        /* <DEDUP_REMOVED lines=63> */
[----:B------:R-:W-:Y:S01]  /*1aa0*/  ISETP.GE.AND P4, PT, R70, R9, PT ;  /* 0x000000094600720c */ /* 0x000fe20003f86270 */
[----:B------:R-:W-:Y:S01]  /*1ab0*/  FMUL R65, R65, UR4 ;  /* 0x0000000441417c20 */ /* 0x000fe20008400000 */
[C---:B------:R-:W-:Y:S01]  /*1ac0*/  LOP3.LUT R9, R69.reuse, 0x17, RZ, 0xfc, !PT ;  /* 0x0000001745097812 */ /* 0x040fe200078efcff */
[----:B------:R-:W-:Y:S01]  /*1ad0*/  USHF.L.U32 UR13, UR6, 0x1, URZ ;  /* 0x00000001060d7899 */ /* 0x000fe200080006ff */
[----:B------:R-:W-:-:S02]  /*1ae0*/  LOP3.LUT R11, R69, 0x18, RZ, 0xfc, !PT ;  /* 0x00000018450b7812 */ /* 0x000fc400078efcff */
[----:B------:R-:W-:Y:S02]  /*1af0*/  FSEL R7, R7, -INF , P6 ;  /* 0xff80000007077808 */ /* 0x000fe40003000000 */
[C---:B------:R-:W-:Y:S02]  /*1b00*/  ISETP.GE.AND P6, PT, R70.reuse, R9, PT ;  /* 0x000000094600720c */ /* 0x040fe40003fc6270 */
[----:B------:R-:W-:Y:S02]  /*1b10*/  FSEL R9, R25, -INF , P5 ;  /* 0xff80000019097808 */ /* 0x000fe40002800000 */
[----:B------:R-:W-:Y:S02]  /*1b20*/  ISETP.GE.AND P5, PT, R70, R11, PT ;  /* 0x0000000b4600720c */ /* 0x000fe40003fa6270 */
[C---:B------:R-:W-:Y:S02]  /*1b30*/  LOP3.LUT R11, R69.reuse, 0x19, RZ, 0xfc, !PT ;  /* 0x00000019450b7812 */ /* 0x040fe400078efcff */
        /* <DEDUP_REMOVED lines=44> */
[----:B------:R-:W-:Y:S02]  /*1e00*/  FSEL R24, R24, -INF , P4 ;  /* 0xff80000018187808 */ /* 0x000fe40002000000 */
[----:B------:R-:W-:Y:S01]  /*1e10*/  ISETP.GE.AND P5, PT, R70, R27, PT ;  /* 0x0000001b4600720c */ /* 0x000fe20003fa6270 */
[----:B------:R-:W-:Y:S01]  /*1e20*/  FMUL R27, R42, UR4 ;  /* 0x000000042a1b7c20 */ /* 0x000fe20008400000 */
[----:B------:R-:W-:Y:S01]  /*1e30*/  ISETP.GE.AND P4, PT, R70, R29, PT ;  /* 0x0000001d4600720c */ /* 0x000fe20003f86270 */
[----:B------:R-:W-:Y:S01]  /*1e40*/  FMUL R29, R43, UR4 ;  /* 0x000000042b1d7c20 */ /* 0x000fe20008400000 */
[----:B------:R-:W-:Y:S02]  /*1e50*/  LOP3.LUT R31, R69, 0x29, RZ, 0xfc, !PT ;  /* 0x00000029451f7812 */ /* 0x000fe400078efcff */
[----:B------:R-:W-:-:S02]  /*1e60*/  FSEL R27, R27, -INF , P6 ;  /* 0xff8000001b1b7808 */ /* 0x000fc40003000000 */
[----:B------:R-:W-:Y:S02]  /*1e70*/  FSEL R29, R29, -INF , P5 ;  /* 0xff8000001d1d7808 */ /* 0x000fe40002800000 */
[CC--:B------:R-:W-:Y:S02]  /*1e80*/  ISETP.GE.AND P6, PT, R70.reuse, R69.reuse, PT ;  /* 0x000000454600720c */ /* 0x0c0fe40003fc6270 */
[----:B------:R-:W-:Y:S02]  /*1e90*/  ISETP.GT.AND P5, PT, R70, R69, PT ;  /* 0x000000454600720c */ /* 0x000fe40003fa4270 */
[----:B------:R-:W-:Y:S02]  /*1ea0*/  FSEL R4, R4, -INF , P6 ;  /* 0xff80000004047808 */ /* 0x000fe40003000000 */
[----:B------:R-:W-:Y:S02]  /*1eb0*/  FSEL R5, R5, -INF , P5 ;  /* 0xff80000005057808 */ /* 0x000fe40002800000 */
[----:B------:R-:W-:-:S02]  /*1ec0*/  LOP3.LUT R33, R69, 0x2a, RZ, 0xfc, !PT ;  /* 0x0000002a45217812 */ /* 0x000fc400078efcff */
[----:B------:R-:W-:Y:S02]  /*1ed0*/  FMNMX3 R28, R4, R5, R119, !PT ;  /* 0x00000005041c7276 */ /* 0x000fe40007800077 */
[----:B------:R-:W-:Y:S02]  /*1ee0*/  ISETP.GE.AND P6, PT, R70, R31, PT ;  /* 0x0000001f4600720c */ /* 0x000fe40003fc6270 */
[----:B------:R-:W-:Y:S02]  /*1ef0*/  FMNMX3 R28, R28, R120, R129, !PT ;  /* 0x000000781c1c7276 */ /* 0x000fe40007800081 */
[----:B------:R-:W-:Y:S02]  /*1f00*/  LOP3.LUT R31, R69, 0x2b, RZ, 0xfc, !PT ;  /* 0x0000002b451f7812 */ /* 0x000fe400078efcff */
[----:B------:R-:W-:Y:S01]  /*1f10*/  FMNMX3 R30, R28, R127, R116, !PT ;  /* 0x0000007f1c1e7276 */ /* 0x000fe20007800074 */
[----:B------:R-:W-:Y:S01]  /*1f20*/  FMUL R28, R46, UR4 ;  /* 0x000000042e1c7c20 */ /* 0x000fe20008400000 */
[----:B------:R-:W-:-:S02]  /*1f30*/  ISETP.GE.AND P5, PT, R70, R33, PT ;  /* 0x000000214600720c */ /* 0x000fc40003fa6270 */
[----:B------:R-:W-:Y:S02]  /*1f40*/  FMNMX3 R30, R30, R114, R125, !PT ;  /* 0x000000721e1e7276 */ /* 0x000fe4000780007d */
[----:B------:R-:W-:Y:S02]  /*1f50*/  LOP3.LUT R33, R69, 0x2c, RZ, 0xfc, !PT ;  /* 0x0000002c45217812 */ /* 0x000fe400078efcff */
[----:B------:R-:W-:Y:S01]  /*1f60*/  FMNMX3 R32, R30, R100, R123, !PT ;  /* 0x000000641e207276 */ /* 0x000fe2000780007b */
[----:B------:R-:W-:Y:S01]  /*1f70*/  FMUL R30, R48, UR4 ;  /* 0x00000004301e7c20 */ /* 0x000fe20008400000 */
[----:B------:R-:W-:Y:S02]  /*1f80*/  FSEL R26, R26, -INF , P4 ;  /* 0xff8000001a1a7808 */ /* 0x000fe40002000000 */
[----:B------:R-:W-:Y:S02]  /*1f90*/  FMNMX3 R32, R32, R98, R115, !PT ;  /* 0x0000006220207276 */ /* 0x000fe40007800073 */
[----:B------:R-:W-:-:S02]  /*1fa0*/  ISETP.GE.AND P4, PT, R70, R31, PT ;  /* 0x0000001f4600720c */ /* 0x000fc40003f86270 */
[----:B------:R-:W-:Y:S02]  /*1fb0*/  FMNMX3 R32, R32, R96, R121, !PT ;  /* 0x0000006020207276 */ /* 0x000fe40007800079 */
[----:B------:R-:W-:Y:S02]  /*1fc0*/  FSEL R31, R45, -INF , P6 ;  /* 0xff8000002d1f7808 */ /* 0x000fe40003000000 */
[----:B------:R-:W-:Y:S01]  /*1fd0*/  FMNMX3 R34, R32, R97, R117, !PT ;  /* 0x0000006120227276 */ /* 0x000fe20007800075 */
[----:B------:R-:W-:Y:S01]  /*1fe0*/  FMUL R32, R50, UR4 ;  /* 0x0000000432207c20 */ /* 0x000fe20008400000 */
[----:B------:R-:W-:Y:S02]  /*1ff0*/  ISETP.GE.AND P6, PT, R70, R33, PT ;  /* 0x000000214600720c */ /* 0x000fe40003fc6270 */
[----:B------:R-:W-:Y:S02]  /*2000*/  FMNMX3 R34, R34, R94, R17, !PT ;  /* 0x0000005e22227276 */ /* 0x000fe40007800011 */
[----:B------:R-:W-:-:S02]  /*2010*/  LOP3.LUT R33, R69, 0x2d, RZ, 0xfc, !PT ;  /* 0x0000002d45217812 */ /* 0x000fc400078efcff */
        /* <DEDUP_REMOVED lines=9> */
[----:B------:R-:W-:Y:S02]  /*20b0*/  FMNMX3 R36, R36, R15, R14, !PT ;  /* 0x0000000f24247276 */ /* 0x000fe4000780000e */
[----:B------:R-:W-:Y:S02]  /*20c0*/  ISETP.GE.AND P4, PT, R70, R35, PT ;  /* 0x000000234600720c */ /* 0x000fe40003f86270 */
[----:B------:R-:W-:Y:S02]  /*20d0*/  FMNMX3 R36, R36, R19, R16, !PT ;  /* 0x0000001324247276 */ /* 0x000fe40007800010 */
[----:B------:R-:W-:-:S02]  /*20e0*/  LOP3.LUT R35, R69, 0x2f, RZ, 0xfc, !PT ;  /* 0x0000002f45237812 */ /* 0x000fc400078efcff */
[----:B------:R-:W-:Y:S02]  /*20f0*/  FMNMX3 R36, R36, R21, R18, !PT ;  /* 0x0000001524247276 */ /* 0x000fe40007800012 */
[----:B------:R-:W-:Y:S02]  /*2100*/  LOP3.LUT R37, R69, 0x30, RZ, 0xfc, !PT ;  /* 0x0000003045257812 */ /* 0x000fe400078efcff */
[----:B------:R-:W-:Y:S02]  /*2110*/  FMNMX3 R36, R36, R23, R20, !PT ;  /* 0x0000001724247276 */ /* 0x000fe40007800014 */
[----:B------:R-:W-:Y:S02]  /*2120*/  FSEL R30, R30, -INF , P6 ;  /* 0xff8000001e1e7808 */ /* 0x000fe40003000000 */
[----:B------:R-:W-:Y:S02]  /*2130*/  FMNMX3 R36, R36, R25, R22, !PT ;  /* 0x0000001924247276 */ /* 0x000fe40007800016 */
[----:B------:R-:W-:-:S02]  /*2140*/  ISETP.GE.AND P6, PT, R70, R35, PT ;  /* 0x000000234600720c */ /* 0x000fc40003fc6270 */
[----:B------:R-:W-:Y:S02]  /*2150*/  FMNMX3 R36, R36, R24, R27, !PT ;  /* 0x0000001824247276 */ /* 0x000fe4000780001b */
[----:B------:R-:W-:Y:S02]  /*2160*/  FSEL R35, R49, -INF , P5 ;  /* 0xff80000031237808 */ /* 0x000fe40002800000 */
[----:B------:R-:W-:Y:S02]  /*2170*/  ISETP.GE.AND P5, PT, R70, R37, PT ;  /* 0x000000254600720c */ /* 0x000fe40003fa6270 */
[----:B------:R-:W-:Y:S02]  /*2180*/  FMNMX3 R36, R36, R29, R26, !PT ;  /* 0x0000001d24247276 */ /* 0x000fe4000780001a */
[C---:B------:R-:W-:Y:S02]  /*2190*/  LOP3.LUT R37, R69.reuse, 0x31, RZ, 0xfc, !PT ;  /* 0x0000003145257812 */ /* 0x040fe400078efcff */
[----:B------:R-:W-:-:S02]  /*21a0*/  LOP3.LUT R39, R69, 0x32, RZ, 0xfc, !PT ;  /* 0x0000003245277812 */ /* 0x000fc400078efcff */
[----:B------:R-:W-:Y:S02]  /*21b0*/  FSEL R32, R32, -INF , P4 ;  /* 0xff80000020207808 */ /* 0x000fe40002000000 */
[----:B------:R-:W-:Y:S02]  /*21c0*/  FMNMX3 R36, R36, R31, R28, !PT ;  /* 0x0000001f24247276 */ /* 0x000fe4000780001c */
[C---:B------:R-:W-:Y:S02]  /*21d0*/  ISETP.GE.AND P4, PT, R70.reuse, R37, PT ;  /* 0x000000254600720c */ /* 0x040fe40003f86270 */
[----:B------:R-:W-:Y:S02]  /*21e0*/  FSEL R71, R51, -INF , P6 ;  /* 0xff80000033477808 */ /* 0x000fe40003000000 */
[----:B------:R-:W-:Y:S02]  /*21f0*/  ISETP.GE.AND P6, PT, R70, R39, PT ;  /* 0x000000274600720c */ /* 0x000fe40003fc6270 */
[----:B------:R-:W-:-:S02]  /*2200*/  LOP3.LUT R37, R69, 0x33, RZ, 0xfc, !PT ;  /* 0x0000003345257812 */ /* 0x000fc400078efcff */
[----:B------:R-:W-:Y:S02]  /*2210*/  LOP3.LUT R39, R69, 0x34, RZ, 0xfc, !PT ;  /* 0x0000003445277812 */ /* 0x000fe400078efcff */
[----:B------:R-:W-:Y:S02]  /*2220*/  FMNMX3 R36, R36, R33, R30, !PT ;  /* 0x0000002124247276 */ /* 0x000fe4000780001e */
[----:B------:R-:W-:Y:S02]  /*2230*/  FSEL R34, R34, -INF , P5 ;  /* 0xff80000022227808 */ /* 0x000fe40002800000 */
[C---:B------:R-:W-:Y:S02]  /*2240*/  ISETP.GE.AND P5, PT, R70.reuse, R37, PT ;  /* 0x000000254600720c */ /* 0x040fe40003fa6270 */
[----:B------:R-:W-:Y:S02]  /*2250*/  FSEL R53, R53, -INF , P4 ;  /* 0xff80000035357808 */ /* 0x000fe40002000000 */
[----:B------:R-:W-:-:S02]  /*2260*/  ISETP.GE.AND P4, PT, R70, R39, PT ;  /* 0x000000274600720c */ /* 0x000fc40003f86270 */
[C---:B------:R-:W-:Y:S02]  /*2270*/  LOP3.LUT R37, R69.reuse, 0x35, RZ, 0xfc, !PT ;  /* 0x0000003545257812 */ /* 0x040fe400078efcff */
[----:B------:R-:W-:Y:S02]  /*2280*/  LOP3.LUT R39, R69, 0x36, RZ, 0xfc, !PT ;  /* 0x0000003645277812 */ /* 0x000fe400078efcff */
[----:B------:R-:W-:Y:S02]  /*2290*/  FMNMX3 R36, R36, R35, R32, !PT ;  /* 0x0000002324247276 */ /* 0x000fe40007800020 */
[----:B------:R-:W-:Y:S02]  /*22a0*/  FSEL R54, R54, -INF , P6 ;  /* 0xff80000036367808 */ /* 0x000fe40003000000 */
[----:B------:R-:W-:Y:S02]  /*22b0*/  ISETP.GE.AND P6, PT, R70, R37, PT ;  /* 0x000000254600720c */ /* 0x000fe40003fc6270 */
[----:B------:R-:W-:-:S02]  /*22c0*/  FSEL R55, R55, -INF , P5 ;  /* 0xff80000037377808 */ /* 0x000fc40002800000 */
[----:B------:R-:W-:Y:S02]  /*22d0*/  ISETP.GE.AND P5, PT, R70, R39, PT ;  /* 0x000000274600720c */ /* 0x000fe40003fa6270 */
[C---:B------:R-:W-:Y:S02]  /*22e0*/  LOP3.LUT R37, R69.reuse, 0x37, RZ, 0xfc, !PT ;  /* 0x0000003745257812 */ /* 0x040fe400078efcff */
[----:B------:R-:W-:Y:S02]  /*22f0*/  FMNMX3 R36, R36, R71, R34, !PT ;  /* 0x0000004724247276 */ /* 0x000fe40007800022 */
[----:B------:R-:W-:Y:S02]  /*2300*/  LOP3.LUT R39, R69, 0x38, RZ, 0xfc, !PT ;  /* 0x0000003845277812 */ /* 0x000fe400078efcff */
[----:B------:R-:W-:Y:S02]  /*2310*/  FSEL R56, R56, -INF , P4 ;  /* 0xff80000038387808 */ /* 0x000fe40002000000 */
[----:B------:R-:W-:-:S02]  /*2320*/  ISETP.GE.AND P4, PT, R70, R37, PT ;  /* 0x000000254600720c */ /* 0x000fc40003f86270 */
[----:B------:R-:W-:Y:S01]  /*2330*/  FSEL R73, R57, -INF , P6 ;  /* 0xff80000039497808 */ /* 0x000fe20003000000 */
[----:B------:R-:W-:Y:S01]  /*2340*/  FMUL R57, R67, UR4 ;  /* 0x0000000443397c20 */ /* 0x000fe20008400000 */
[----:B------:R-:W-:Y:S02]  /*2350*/  FMNMX3 R36, R36, R53, R54, !PT ;  /* 0x0000003524247276 */ /* 0x000fe40007800036 */
[----:B------:R-:W-:Y:S02]  /*2360*/  ISETP.GE.AND P6, PT, R70, R39, PT ;  /* 0x000000274600720c */ /* 0x000fe40003fc6270 */
[C---:B------:R-:W-:Y:S02]  /*2370*/  LOP3.LUT R37, R69.reuse, 0x39, RZ, 0xfc, !PT ;  /* 0x0000003945257812 */ /* 0x040fe400078efcff */
[----:B------:R-:W-:Y:S02]  /*2380*/  LOP3.LUT R39, R69, 0x3a, RZ, 0xfc, !PT ;  /* 0x0000003a45277812 */ /* 0x000fe400078efcff */
[----:B------:R-:W-:-:S02]  /*2390*/  FSEL R58, R58, -INF , P5 ;  /* 0xff8000003a3a7808 */ /* 0x000fc40002800000 */
[----:B------:R-:W-:Y:S02]  /*23a0*/  FMNMX3 R36, R36, R55, R56, !PT ;  /* 0x0000003724247276 */ /* 0x000fe40007800038 */
[C---:B------:R-:W-:Y:S02]  /*23b0*/  ISETP.GE.AND P5, PT, R70.reuse, R37, PT ;  /* 0x000000254600720c */ /* 0x040fe40003fa6270 */
[----:B------:R-:W-:Y:S02]  /*23c0*/  FSEL R59, R59, -INF , P4 ;  /* 0xff8000003b3b7808 */ /* 0x000fe40002000000 */
[----:B------:R-:W-:Y:S02]  /*23d0*/  ISETP.GE.AND P4, PT, R70, R39, PT ;  /* 0x000000274600720c */ /* 0x000fe40003f86270 */
[C---:B------:R-:W-:Y:S02]  /*23e0*/  LOP3.LUT R37, R69.reuse, 0x3b, RZ, 0xfc, !PT ;  /* 0x0000003b45257812 */ /* 0x040fe400078efcff */
[----:B------:R-:W-:-:S02]  /*23f0*/  LOP3.LUT R39, R69, 0x3c, RZ, 0xfc, !PT ;  /* 0x0000003c45277812 */ /* 0x000fc400078efcff */
[----:B------:R-:W-:Y:S02]  /*2400*/  FSEL R60, R60, -INF , P6 ;  /* 0xff8000003c3c7808 */ /* 0x000fe40003000000 */
[----:B------:R-:W-:Y:S02]  /*2410*/  FMNMX3 R36, R36, R73, R58, !PT ;  /* 0x0000004924247276 */ /* 0x000fe4000780003a */
[----:B------:R-:W-:Y:S02]  /*2420*/  ISETP.GE.AND P6, PT, R70, R37, PT ;  /* 0x000000254600720c */ /* 0x000fe40003fc6270 */
[----:B------:R-:W-:Y:S01]  /*2430*/  FSEL R95, R61, -INF , P5 ;  /* 0xff8000003d5f7808 */ /* 0x000fe20002800000 */
[----:B------:R-:W-:Y:S01]  /*2440*/  FMUL R61, R66, UR4 ;  /* 0x00000004423d7c20 */ /* 0x000fe20008400000 */
[----:B------:R-:W-:Y:S01]  /*2450*/  ISETP.GE.AND P5, PT, R70, R39, PT ;  /* 0x000000274600720c */ /* 0x000fe20003fa6270 */
[----:B------:R-:W-:Y:S01]  /*2460*/  UIMAD.WIDE UR4, UR6, 0x2, URZ ;  /* 0x00000002060478a5 */ /* 0x000fe2000f8e02ff */
[----:B------:R-:W-:-:S02]  /*2470*/  LOP3.LUT R37, R69, 0x3d, RZ, 0xfc, !PT ;  /* 0x0000003d45257812 */ /* 0x000fc400078efcff */
[----:B------:R-:W-:Y:S02]  /*2480*/  LOP3.LUT R39, R69, 0x3e, RZ, 0xfc, !PT ;  /* 0x0000003e45277812 */ /* 0x000fe400078efcff */
[----:B------:R-:W-:Y:S02]  /*2490*/  FSEL R62, R62, -INF , P4 ;  /* 0xff8000003e3e7808 */ /* 0x000fe40002000000 */
[----:B------:R-:W-:Y:S02]  /*24a0*/  FMNMX3 R36, R36, R59, R60, !PT ;  /* 0x0000003b24247276 */ /* 0x000fe4000780003c */
[C---:B------:R-:W-:Y:S02]  /*24b0*/  ISETP.GE.AND P4, PT, R70.reuse, R37, PT ;  /* 0x000000254600720c */ /* 0x040fe40003f86270 */
[----:B------:R-:W-:Y:S02]  /*24c0*/  FSEL R63, R63, -INF , P6 ;  /* 0xff8000003f3f7808 */ /* 0x000fe40003000000 */
[----:B------:R-:W-:-:S02]  /*24d0*/  ISETP.GE.AND P6, PT, R70, R39, PT ;  /* 0x000000274600720c */ /* 0x000fc40003fc6270 */
[----:B------:R-:W-:Y:S02]  /*24e0*/  LOP3.LUT R37, R69, 0x3f, RZ, 0xfc, !PT ;  /* 0x0000003f45257812 */ /* 0x000fe400078efcff */
[----:B------:R-:W-:Y:S02]  /*24f0*/  FSEL R72, R64, -INF , P5 ;  /* 0xff80000040487808 */ /* 0x000fe40002800000 */
[----:B------:R-:W-:Y:S02]  /*2500*/  FMNMX3 R36, R36, R95, R62, !PT ;  /* 0x0000005f24247276 */ /* 0x000fe4000780003e */
[----:B------:R-:W-:Y:S02]  /*2510*/  ISETP.GE.AND P5, PT, R70, R37, PT ;  /* 0x000000254600720c */ /* 0x000fe40003fa6270 */
[----:B------:R-:W-:Y:S02]  /*2520*/  FSEL R65, R65, -INF , P4 ;  /* 0xff80000041417808 */ /* 0x000fe40002000000 */
[----:B------:R-:W-:-:S02]  /*2530*/  FSEL R61, R61, -INF , P6 ;  /* 0xff8000003d3d7808 */ /* 0x000fc40003000000 */
[----:B------:R-:W-:Y:S02]  /*2540*/  FMNMX3 R36, R36, R63, R72, !PT ;  /* 0x0000003f24247276 */ /* 0x000fe40007800048 */
[----:B------:R-:W-:Y:S02]  /*2550*/  FSEL R57, R57, -INF , P5 ;  /* 0xff80000039397808 */ /* 0x000fe40002800000 */
[----:B------:R-:W-:Y:S01]  /*2560*/  FMNMX3 R36, R36, R65, R61, !PT ;  /* 0x0000004124247276 */ /* 0x000fe2000780003d */
[----:B-1----:R-:W-:Y:S01]  /*2570*/  IMAD.SHL.U32 R147, R139, 0x2, RZ ;  /* 0x000000028b937824 */ /* 0x002fe200078e00ff */
[----:B------:R-:W-:Y:S02]  /*2580*/  PRMT R47, RZ, 0x7610, R47 ;  /* 0x00007610ff2f7816 */ /* 0x000fe4000000002f */
[----:B------:R-:W-:-:S05]  /*2590*/  FMNMX R37, R57, R36, !PT ;  /* 0x0000002439257209 */ /* 0x000fca0007800000 */
[----:B------:R-:W0:Y:S02]  /*25a0*/  SHFL.BFLY PT, R36, R37, 0x10, 0x1f ;  /* 0x0e001f0025247f89 */ /* 0x000e2400000e0000 */
[----:B0-----:R-:W-:Y:S02]  /*25b0*/  FMNMX3 R36, R37, -INF , R36, !PT ;  /* 0xff80000025247876 */ /* 0x001fe40007800024 */
[----:B------:R-:W-:-:S03]  /*25c0*/  LOP3.LUT R37, R0, 0x7f, RZ, 0xc0, !PT ;  /* 0x0000007f00257812 */ /* 0x000fc600078ec0ff */
[--C-:B------:R-:W-:Y:S01]  /*25d0*/  FADD R4, R4, -R36.reuse ;  /* 0x8000002404047221 */ /* 0x100fe20000000000 */
[--C-:B------:R-:W-:Y:S01]  /*25e0*/  FADD R5, R5, -R36.reuse ;  /* 0x8000002405057221 */ /* 0x100fe20000000000 */
[----:B------:R-:W-:Y:S02]  /*25f0*/  IMAD R37, R37, UR7, RZ ;  /* 0x0000000725257c24 */ /* 0x000fe4000f8e02ff */
[----:B------:R-:W-:Y:S02]  /*2600*/  IMAD R137, R139, 0x6, RZ ;  /* 0x000000068b897824 */ /* 0x000fe400078e02ff */
[----:B------:R-:W-:Y:S01]  /*2610*/  FMUL R165, R4, 1.4426950216293334961 ;  /* 0x3fb8aa3b04a57820 */ /* 0x000fe20000400000 */
[----:B------:R-:W-:Y:S01]  /*2620*/  FMUL R4, R5, 1.4426950216293334961 ;  /* 0x3fb8aa3b05047820 */ /* 0x000fe20000400000 */
[----:B------:R-:W-:Y:S01]  /*2630*/  FADD R5, R119, -R36 ;  /* 0x8000002477057221 */ /* 0x000fe20000000000 */
[C---:B------:R-:W-:Y:S01]  /*2640*/  IMAD.SHL.U32 R39, R37.reuse, 0x2, RZ ;  /* 0x0000000225277824 */ /* 0x040fe200078e00ff */
[----:B------:R-:W0:Y:S01]  /*2650*/  LDC.64 R118, c[0x0][0x390] ;  /* 0x0000e400ff767b82 */ /* 0x000e220000000a00 */
[----:B------:R-:W-:-:S04]  /*2660*/  IMAD.HI R38, R37, 0x2, RZ ;  /* 0x0000000225267827 */ /* 0x000fc800078e02ff */
[--C-:B------:R-:W-:Y:S01]  /*2670*/  FADD R123, R123, -R36.reuse ;  /* 0x800000247b7b7221 */ /* 0x100fe20000000000 */
[--C-:B------:R-:W-:Y:S01]  /*2680*/  FADD R129, R129, -R36.reuse ;  /* 0x8000002481817221 */ /* 0x100fe20000000000 */
[--C-:B------:R-:W-:Y:S01]  /*2690*/  FADD R127, R127, -R36.reuse ;  /* 0x800000247f7f7221 */ /* 0x100fe20000000000 */
[----:B------:R-:W-:Y:S02]  /*26a0*/  IMAD R145, R139, 0x3, RZ ;  /* 0x000000038b917824 */ /* 0x000fe400078e02ff */
[----:B------:R-:W-:Y:S01]  /*26b0*/  FADD R125, R125, -R36 ;  /* 0x800000247d7d7221 */ /* 0x000fe20000000000 */
[----:B------:R-:W-:Y:S02]  /*26c0*/  IMAD R67, R139, 0xa, RZ ;  /* 0x0000000a8b437824 */ /* 0x000fe400078e02ff */
[----:B------:R-:W-:Y:S01]  /*26d0*/  FMUL R153, R123, 1.4426950216293334961 ;  /* 0x3fb8aa3b7b997820 */ /* 0x000fe20000400000 */
[----:B------:R-:W-:Y:S02]  /*26e0*/  IMAD.SHL.U32 R143, R139, 0x4, RZ ;  /* 0x000000048b8f7824 */ /* 0x000fe400078e00ff */
[----:B------:R-:W-:Y:S01]  /*26f0*/  FMUL R162, R5, 1.4426950216293334961 ;  /* 0x3fb8aa3b05a27820 */ /* 0x000fe20000400000 */
[----:B------:R-:W-:-:S02]  /*2700*/  IMAD R141, R139, 0x5, RZ ;  /* 0x000000058b8d7824 */ /* 0x000fc400078e02ff */
[--C-:B------:R-:W-:Y:S01]  /*2710*/  FADD R120, R120, -R36.reuse ;  /* 0x8000002478787221 */ /* 0x100fe20000000000 */
[C---:B------:R-:W-:Y:S02]  /*2720*/  IMAD R123, R139.reuse, 0xc, RZ ;  /* 0x0000000c8b7b7824 */ /* 0x040fe400078e02ff */
[--C-:B------:R-:W-:Y:S01]  /*2730*/  FADD R100, R100, -R36.reuse ;  /* 0x8000002464647221 */ /* 0x100fe20000000000 */
[----:B------:R-:W-:Y:S01]  /*2740*/  IMAD R49, R139, 0xe, RZ ;  /* 0x0000000e8b317824 */ /* 0x000fe200078e02ff */
[----:B------:R-:W-:Y:S01]  /*2750*/  MUFU.EX2 R165, R165 ;  /* 0x000000a500a57308 */ /* 0x000fe20000000800 */
[----:B------:R-:W-:Y:S01]  /*2760*/  FMUL R129, R129, 1.4426950216293334961 ;  /* 0x3fb8aa3b81817820 */ /* 0x000fe20000400000 */
[----:B------:R-:W-:Y:S01]  /*2770*/  FMUL R127, R127, 1.4426950216293334961 ;  /* 0x3fb8aa3b7f7f7820 */ /* 0x000fe20000400000 */
[----:B------:R-:W-:Y:S01]  /*2780*/  FADD R6, R6, -R36 ;  /* 0x8000002406067221 */ /* 0x000fe20000000000 */
[C---:B------:R-:W-:Y:S02]  /*2790*/  IMAD R135, R139.reuse, 0x7, RZ ;  /* 0x000000078b877824 */ /* 0x040fe400078e02ff */
[----:B------:R-:W-:-:S02]  /*27a0*/  IMAD R169, R139, 0x12, RZ ;  /* 0x000000128ba97824 */ /* 0x000fc400078e02ff */
[----:B------:R-:W-:Y:S01]  /*27b0*/  FADD R50, R121, -R36 ;  /* 0x8000002479327221 */ /* 0x000fe20000000000 */
[----:B0-----:R-:W-:Y:S01]  /*27c0*/  IADD3 R118, P4, P5, R39, UR13, R118 ;  /* 0x0000000d27767c10 */ /* 0x001fe2000fd9e076 */
[----:B------:R-:W0:Y:S01]  /*27d0*/  MUFU.EX2 R4, R4 ;  /* 0x0000000400047308 */ /* 0x000e220000000800 */
[----:B------:R-:W-:Y:S01]  /*27e0*/  FMUL R125, R125, 1.4426950216293334961 ;  /* 0x3fb8aa3b7d7d7820 */ /* 0x000fe20000400000 */
[----:B------:R-:W-:Y:S01]  /*27f0*/  FMUL R5, R120, 1.4426950216293334961 ;  /* 0x3fb8aa3b78057820 */ /* 0x000fe20000400000 */
[----:B------:R-:W-:Y:S01]  /*2800*/  IADD3.X R119, PT, PT, R38, UR5, R119, P4, P5 ;  /* 0x0000000526777c10 */ /* 0x000fe2000a7ea477 */
[----:B------:R-:W-:Y:S01]  /*2810*/  IMAD R167, R139, 0x14, RZ ;  /* 0x000000148ba77824 */ /* 0x000fe200078e02ff */
[-C--:B------:R-:W-:Y:S01]  /*2820*/  IADD3 R148, P6, PT, R147, R118.reuse, RZ ;  /* 0x0000007693947210 */ /* 0x080fe20007fde0ff */
[----:B------:R-:W-:Y:S01]  /*2830*/  IMAD.SHL.U32 R133, R139, 0x8, RZ ;  /* 0x000000088b857824 */ /* 0x000fe200078e00ff */
[-C--:B------:R-:W-:Y:S01]  /*2840*/  IADD3 R144, P5, PT, R137, R118.reuse, RZ ;  /* 0x0000007689907210 */ /* 0x080fe20007fbe0ff */
[----:B------:R-:W-:Y:S01]  /*2850*/  FMUL R100, R100, 1.4426950216293334961 ;  /* 0x3fb8aa3b64647820 */ /* 0x000fe20000400000 */
[CC--:B------:R-:W-:Y:S01]  /*2860*/  LEA.HI.X.SX32 R149, R139.reuse, R119.reuse, 0x1, P6 ;  /* 0x000000778b957211 */ /* 0x0c0fe200030f0eff */
[----:B------:R-:W1:Y:S01]  /*2870*/  MUFU.EX2 R162, R162 ;  /* 0x000000a200a27308 */ /* 0x000e620000000800 */
[-C--:B------:R-:W-:Y:S01]  /*2880*/  LEA R142, P6, R139, R118.reuse, 0x3 ;  /* 0x000000768b8e7211 */ /* 0x080fe200078c18ff */
[----:B------:R-:W-:Y:S01]  /*2890*/  FMUL R6, R6, 1.4426950216293334961 ;  /* 0x3fb8aa3b06067820 */ /* 0x000fe20000400000 */
[-C--:B------:R-:W-:Y:S01]  /*28a0*/  LEA.HI.X.SX32 R145, R145, R119.reuse, 0x1, P5 ;  /* 0x0000007791917211 */ /* 0x080fe200028f0eff */
[----:B------:R-:W-:Y:S01]  /*28b0*/  IMAD R131, R139, 0x9, RZ ;  /* 0x000000098b837824 */ /* 0x000fe200078e02ff */
[-C--:B------:R-:W-:Y:S01]  /*28c0*/  IADD3 R140, P5, PT, R67, R118.reuse, RZ ;  /* 0x00000076438c7210 */ /* 0x080fe20007fbe0ff */
[C---:B------:R-:W-:Y:S01]  /*28d0*/  IMAD R159, R139.reuse, 0x16, RZ ;  /* 0x000000168b9f7824 */ /* 0x040fe200078e02ff */
[-C--:B------:R-:W-:Y:S01]  /*28e0*/  LEA R146, P4, R139, R118.reuse, 0x2 ;  /* 0x000000768b927211 */ /* 0x080fe200078810ff */
[----:B------:R2:W-:Y:S01]  /*28f0*/  MUFU.EX2 R163, R129 ;  /* 0x0000008100a37308 */ /* 0x0005e20000000800 */
[-C--:B------:R-:W-:Y:S01]  /*2900*/  LEA.HI.X.SX32 R143, R143, R119.reuse, 0x1, P6 ;  /* 0x000000778f8f7211 */ /* 0x080fe200030f0eff */
[----:B------:R-:W-:Y:S01]  /*2910*/  IMAD R155, R139, 0x18, RZ ;  /* 0x000000188b9b7824 */ /* 0x000fe200078e02ff */
[-C--:B------:R-:W-:Y:S01]  /*2920*/  IADD3 R138, P6, PT, R123, R118.reuse, RZ ;  /* 0x000000767b8a7210 */ /* 0x080fe20007fde0ff */
[----:B------:R-:W-:Y:S01]  /*2930*/  IMAD R51, R139, 0xd, RZ ;  /* 0x0000000d8b337824 */ /* 0x000fe200078e02ff */
[-C--:B------:R-:W-:Y:S01]  /*2940*/  LEA.HI.X.SX32 R141, R141, R119.reuse, 0x1, P5 ;  /* 0x000000778d8d7211 */ /* 0x080fe200028f0eff */
[----:B------:R-:W-:Y:S01]  /*2950*/  IMAD R151, R139, 0x1c, RZ ;  /* 0x0000001c8b977824 */ /* 0x000fe200078e02ff */
[-C--:B------:R-:W-:Y:S01]  /*2960*/  IADD3 R136, P5, PT, R49, R118.reuse, RZ ;  /* 0x0000007631887210 */ /* 0x080fe20007fbe0ff */
[----:B------:R4:W-:Y:S01]  /*2970*/  MUFU.EX2 R160, R127 ;  /* 0x0000007f00a07308 */ /* 0x0009e20000000800 */
[----:B------:R-:W-:Y:S01]  /*2980*/  LEA.HI.X.SX32 R147, R147, R119, 0x1, P4 ;  /* 0x0000007793937211 */ /* 0x000fe200020f0eff */
[C---:B--2---:R-:W-:Y:S01]  /*2990*/  IMAD R129, R139.reuse, 0x1a, RZ ;  /* 0x0000001a8b817824 */ /* 0x044fe200078e02ff */
[C---:B------:R-:W-:Y:S01]  /*29a0*/  LEA R134, P4, R139.reuse, R118, 0x4 ;  /* 0x000000768b867211 */ /* 0x040fe200078820ff */
[----:B------:R-:W-:-:S02]  /*29b0*/  IMAD R121, R139, 0xf, RZ ;  /* 0x0000000f8b797824 */ /* 0x000fc400078e02ff */
[--C-:B------:R-:W-:Y:S01]  /*29c0*/  FADD R11, R11, -R36.reuse ;  /* 0x800000240b0b7221 */ /* 0x100fe20000000000 */
[--C-:B------:R-:W-:Y:S01]  /*29d0*/  FADD R94, R94, -R36.reuse ;  /* 0x800000245e5e7221 */ /* 0x100fe20000000000 */
[--C-:B------:R-:W-:Y:S01]  /*29e0*/  FADD R114, R114, -R36.reuse ;  /* 0x8000002472727221 */ /* 0x100fe20000000000 */
[----:B------:R2:W-:Y:S01]  /*29f0*/  MUFU.EX2 R157, R125 ;  /* 0x0000007d009d7308 */ /* 0x0005e20000000800 */
[----:B----4-:R-:W-:Y:S02]  /*2a00*/  IMAD R127, R139, 0xb, RZ ;  /* 0x0000000b8b7f7824 */ /* 0x010fe400078e02ff */
[----:B------:R-:W-:Y:S01]  /*2a10*/  FMUL R52, R50, 1.4426950216293334961 ;  /* 0x3fb8aa3b32347820 */ /* 0x000fe20000400000 */
[--C-:B------:R-:W-:Y:S01]  /*2a20*/  FADD R50, R97, -R36.reuse ;  /* 0x8000002461327221 */ /* 0x100fe20000000000 */
[----:B------:R-:W-:-:S03]  /*2a30*/  FADD R116, R116, -R36 ;  /* 0x8000002474747221 */ /* 0x000fc60000000000 */
[----:B------:R-:W4:Y:S01]  /*2a40*/  MUFU.EX2 R5, R5 ;  /* 0x0000000500057308 */ /* 0x000f220000000800 */
[----:B--2---:R-:W-:Y:S01]  /*2a50*/  IMAD R125, R139, 0x1e, RZ ;  /* 0x0000001e8b7d7824 */ /* 0x004fe200078e02ff */
[-C--:B------:R-:W-:Y:S01]  /*2a60*/  LEA.HI.X.SX32 R139, R137, R119.reuse, 0x1, P6 ;  /* 0x00000077898b7211 */ /* 0x080fe200030f0eff */
[--C-:B------:R-:W-:Y:S01]  /*2a70*/  FADD R98, R98, -R36.reuse ;  /* 0x8000002462627221 */ /* 0x100fe20000000000 */
[-C--:B------:R-:W-:Y:S01]  /*2a80*/  IADD3 R132, P6, PT, R169, R118.reuse, RZ ;  /* 0x00000076a9847210 */ /* 0x080fe20007fde0ff */
[--C-:B------:R-:W-:Y:S01]  /*2a90*/  FADD R10, R10, -R36.reuse ;  /* 0x800000240a0a7221 */ /* 0x100fe20000000000 */
[-C--:B------:R-:W-:Y:S01]  /*2aa0*/  LEA.HI.X.SX32 R137, R135, R119.reuse, 0x1, P5 ;  /* 0x0000007787897211 */ /* 0x080fe200028f0eff */
[--C-:B------:R-:W-:Y:S01]  /*2ab0*/  FADD R7, R7, -R36.reuse ;  /* 0x8000002407077221 */ /* 0x100fe20000000000 */
[----:B------:R-:W-:Y:S01]  /*2ac0*/  MUFU.EX2 R150, R100 ;  /* 0x0000006400967308 */ /* 0x000fe20000000800 */
[-C--:B------:R-:W-:Y:S01]  /*2ad0*/  IADD3 R130, P5, PT, R167, R118.reuse, RZ ;  /* 0x00000076a7827210 */ /* 0x080fe20007fbe0ff */
[----:B------:R-:W-:Y:S01]  /*2ae0*/  FMUL R11, R11, 1.4426950216293334961 ;  /* 0x3fb8aa3b0b0b7820 */ /* 0x000fe20000400000 */
[-C--:B------:R-:W-:Y:S01]  /*2af0*/  LEA.HI.X.SX32 R135, R133, R119.reuse, 0x1, P4 ;  /* 0x0000007785877211 */ /* 0x080fe200020f0eff */
[----:B------:R-:W-:Y:S01]  /*2b00*/  FMUL R50, R50, 1.4426950216293334961 ;  /* 0x3fb8aa3b32327820 */ /* 0x000fe20000400000 */
[-C--:B------:R-:W-:Y:S01]  /*2b10*/  IADD3 R128, P4, PT, R159, R118.reuse, RZ ;  /* 0x000000769f807210 */ /* 0x080fe20007f9e0ff */
[----:B------:R-:W-:Y:S01]  /*2b20*/  FMUL R94, R94, 1.4426950216293334961 ;  /* 0x3fb8aa3b5e5e7820 */ /* 0x000fe20000400000 */
[----:B------:R-:W-:Y:S01]  /*2b30*/  FMUL R114, R114, 1.4426950216293334961 ;  /* 0x3fb8aa3b72727820 */ /* 0x000fe20000400000 */
[----:B------:R2:W-:Y:S01]  /*2b40*/  MUFU.EX2 R100, R6 ;  /* 0x0000000600647308 */ /* 0x0005e20000000800 */
[-C--:B------:R-:W-:Y:S01]  /*2b50*/  LEA.HI.X.SX32 R133, R131, R119.reuse, 0x1, P6 ;  /* 0x0000007783857211 */ /* 0x080fe200030f0eff */
[----:B------:R-:W-:Y:S01]  /*2b60*/  FMUL R116, R116, 1.4426950216293334961 ;  /* 0x3fb8aa3b74747820 */ /* 0x000fe20000400000 */
[-C--:B------:R-:W-:Y:S01]  /*2b70*/  LEA.HI.X.SX32 R131, R67, R119.reuse, 0x1, P5 ;  /* 0x0000007743837211 */ /* 0x080fe200028f0eff */
[--C-:B------:R-:W-:Y:S01]  /*2b80*/  FADD R12, R12, -R36.reuse ;  /* 0x800000240c0c7221 */ /* 0x100fe20000000000 */
[-C--:B------:R-:W-:Y:S01]  /*2b90*/  IADD3 R124, P5, PT, R129, R118.reuse, RZ ;  /* 0x00000076817c7210 */ /* 0x080fe20007fbe0ff */
[----:B------:R-:W-:Y:S01]  /*2ba0*/  FMUL R98, R98, 1.4426950216293334961 ;  /* 0x3fb8aa3b62627820 */ /* 0x000fe20000400000 */
[----:B------:R-:W-:Y:S01]  /*2bb0*/  FMUL R10, R10, 1.4426950216293334961 ;  /* 0x3fb8aa3b0a0a7820 */ /* 0x000fe20000400000 */
[----:B------:R0:W-:Y:S01]  /*2bc0*/  MUFU.EX2 R66, R50 ;  /* 0x0000003200427308 */ /* 0x0001e20000000800 */
[--C-:B--2---:R-:W-:Y:S01]  /*2bd0*/  FADD R6, R19, -R36.reuse ;  /* 0x8000002413067221 */ /* 0x104fe20000000000 */
[----:B------:R-:W-:Y:S01]  /*2be0*/  LEA.HI.X.SX32 R129, R127, R119, 0x1, P4 ;  /* 0x000000777f817211 */ /* 0x000fe200020f0eff */
[--C-:B------:R-:W-:Y:S01]  /*2bf0*/  FADD R8, R8, -R36.reuse ;  /* 0x8000002408087221 */ /* 0x100fe20000000000 */
[--C-:B------:R-:W-:Y:S01]  /*2c00*/  FADD R115, R115, -R36.reuse ;  /* 0x8000002473737221 */ /* 0x100fe20000000000 */
[----:B------:R-:W-:Y:S01]  /*2c10*/  FMUL R154, R6, 1.4426950216293334961 ;  /* 0x3fb8aa3b069a7820 */ /* 0x000fe20000400000 */
[--C-:B------:R-:W-:Y:S01]  /*2c20*/  FADD R6, R21, -R36.reuse ;  /* 0x8000002415067221 */ /* 0x100fe20000000000 */
[----:B------:R-:W-:Y:S01]  /*2c30*/  IADD3 R122, P4, PT, R151, R118, RZ ;  /* 0x00000076977a7210 */ /* 0x000fe20007f9e0ff */
[----:B------:R-:W-:Y:S01]  /*2c40*/  FMUL R7, R7, 1.4426950216293334961 ;  /* 0x3fb8aa3b07077820 */ /* 0x000fe20000400000 */
[----:B------:R2:W-:Y:S01]  /*2c50*/  MUFU.EX2 R151, R11 ;  /* 0x0000000b00977308 */ /* 0x0005e20000000800 */
[--C-:B0-----:R-:W-:Y:S01]  /*2c60*/  FADD R50, R17, -R36.reuse ;  /* 0x8000002411327221 */ /* 0x101fe20000000000 */
[----:B------:R-:W-:Y:S01]  /*2c70*/  FMUL R156, R6, 1.4426950216293334961 ;  /* 0x3fb8aa3b069c7820 */ /* 0x000fe20000400000 */
[--C-:B------:R-:W-:Y:S01]  /*2c80*/  FADD R6, R23, -R36.reuse ;  /* 0x8000002417067221 */ /* 0x100fe20000000000 */
[----:B------:R-:W-:Y:S01]  /*2c90*/  FMUL R12, R12, 1.4426950216293334961 ;  /* 0x3fb8aa3b0c0c7820 */ /* 0x000fe20000400000 */
[--C-:B------:R-:W-:Y:S01]  /*2ca0*/  FADD R13, R13, -R36.reuse ;  /* 0x800000240d0d7221 */ /* 0x100fe20000000000 */
[----:B------:R-:W-:-:S02]  /*2cb0*/  FADD R96, R96, -R36 ;  /* 0x8000002460607221 */ /* 0x000fc40000000000 */
[----:B------:R-:W-:Y:S01]  /*2cc0*/  MUFU.EX2 R153, R153 ;  /* 0x0000009900997308 */ /* 0x000fe20000000800 */
[----:B--2---:R-:W-:Y:S01]  /*2cd0*/  FADD R11, R165, R4 ;  /* 0x00000004a50b7221 */ /* 0x004fe20000000000 */
[----:B------:R-:W-:Y:S01]  /*2ce0*/  FMUL R8, R8, 1.4426950216293334961 ;  /* 0x3fb8aa3b08087820 */ /* 0x000fe20000400000 */
[--C-:B------:R-:W-:Y:S01]  /*2cf0*/  FADD R117, R117, -R36.reuse ;  /* 0x8000002475757221 */ /* 0x100fe20000000000 */
[--C-:B------:R-:W-:Y:S01]  /*2d00*/  FADD R9, R9, -R36.reuse ;  /* 0x8000002409097221 */ /* 0x100fe20000000000 */
[--C-:B------:R-:W-:Y:S01]  /*2d10*/  FADD R15, R15, -R36.reuse ;  /* 0x800000240f0f7221 */ /* 0x100fe20000000000 */
[--C-:B------:R-:W-:Y:S01]  /*2d20*/  FADD R14, R14, -R36.reuse ;  /* 0x800000240e0e7221 */ /* 0x100fe20000000000 */
[--C-:B------:R-:W-:Y:S01]  /*2d30*/  FADD R16, R16, -R36.reuse ;  /* 0x8000002410107221 */ /* 0x100fe20000000000 */
[----:B------:R-:W-:Y:S01]  /*2d40*/  MUFU.EX2 R17, R94 ;  /* 0x0000005e00117308 */ /* 0x000fe20000000800 */
[--C-:B------:R-:W-:Y:S01]  /*2d50*/  FADD R18, R18, -R36.reuse ;  /* 0x8000002412127221 */ /* 0x100fe20000000000 */
[--C-:B------:R-:W-:Y:S01]  /*2d60*/  FADD R28, R28, -R36.reuse ;  /* 0x800000241c1c7221 */ /* 0x100fe20000000000 */
[--C-:B------:R-:W-:Y:S01]  /*2d70*/  FADD R33, R33, -R36.reuse ;  /* 0x8000002421217221 */ /* 0x100fe20000000000 */
[--C-:B------:R-:W-:Y:S01]  /*2d80*/  FADD R30, R30, -R36.reuse ;  /* 0x800000241e1e7221 */ /* 0x100fe20000000000 */
[--C-:B------:R-:W-:Y:S01]  /*2d90*/  FADD R35, R35, -R36.reuse ;  /* 0x8000002423237221 */ /* 0x100fe20000000000 */
[--C-:B------:R-:W-:Y:S01]  /*2da0*/  FADD R32, R32, -R36.reuse ;  /* 0x8000002420207221 */ /* 0x100fe20000000000 */
[--C-:B------:R-:W-:Y:S01]  /*2db0*/  FADD R71, R71, -R36.reuse ;  /* 0x8000002447477221 */ /* 0x100fe20000000000 */
[----:B------:R-:W0:Y:S01]  /*2dc0*/  MUFU.EX2 R161, R116 ;  /* 0x0000007400a17308 */ /* 0x000e220000000800 */
[--C-:B------:R-:W-:Y:S01]  /*2dd0*/  FADD R53, R53, -R36.reuse ;  /* 0x8000002435357221 */ /* 0x100fe20000000000 */
[--C-:B------:R-:W-:Y:S01]  /*2de0*/  FADD R54, R54, -R36.reuse ;  /* 0x8000002436367221 */ /* 0x100fe20000000000 */
[--C-:B------:R-:W-:Y:S01]  /*2df0*/  FADD R34, R34, -R36.reuse ;  /* 0x8000002422227221 */ /* 0x100fe20000000000 */
[--C-:B------:R-:W-:Y:S01]  /*2e00*/  FADD R55, R55, -R36.reuse ;  /* 0x8000002437377221 */ /* 0x100fe20000000000 */
[--C-:B------:R-:W-:Y:S01]  /*2e10*/  FADD R58, R58, -R36.reuse ;  /* 0x800000243a3a7221 */ /* 0x100fe20000000000 */
[--C-:B------:R-:W-:Y:S01]  /*2e20*/  FADD R73, R73, -R36.reuse ;  /* 0x8000002449497221 */ /* 0x100fe20000000000 */
[--C-:B------:R-:W-:Y:S01]  /*2e30*/  FADD R59, R59, -R36.reuse ;  /* 0x800000243b3b7221 */ /* 0x100fe20000000000 */
[----:B------:R-:W2:Y:S01]  /*2e40*/  MUFU.EX2 R158, R114 ;  /* 0x00000072009e7308 */ /* 0x000ea20000000800 */
[--C-:B------:R-:W-:Y:S01]  /*2e50*/  FADD R95, R95, -R36.reuse ;  /* 0x800000245f5f7221 */ /* 0x100fe20000000000 */
[--C-:B------:R-:W-:Y:S01]  /*2e60*/  FADD R62, R62, -R36.reuse ;  /* 0x800000243e3e7221 */ /* 0x100fe20000000000 */
[--C-:B------:R-:W-:Y:S01]  /*2e70*/  FADD R63, R63, -R36.reuse ;  /* 0x800000243f3f7221 */ /* 0x100fe20000000000 */
[----:B------:R-:W-:Y:S01]  /*2e80*/  FADD R61, R61, -R36 ;  /* 0x800000243d3d7221 */ /* 0x000fe20000000000 */
[----:B------:R-:W-:Y:S01]  /*2e90*/  PRMT R45, RZ, 0x7610, R45 ;  /* 0x00007610ff2d7816 */ /* 0x000fe2000000002d */
[----:B------:R0:W5:Y:S01]  /*2ea0*/  @P2 LDG.E.U16 R47, desc[UR22][R118.64] ;  /* 0x00000016762f2981 */ /* 0x000162000c1e1500 */
[----:B------:R-:W-:Y:S01]  /*2eb0*/  FMUL R115, R115, 1.4426950216293334961 ;  /* 0x3fb8aa3b73737820 */ /* 0x000fe20000400000 */
[----:B------:R1:W-:Y:S01]  /*2ec0*/  MUFU.EX2 R94, R10 ;  /* 0x0000000a005e7308 */ /* 0x0003e20000000800 */
[----:B------:R-:W-:Y:S01]  /*2ed0*/  IADD3 R126, P6, PT, R155, R118, RZ ;  /* 0x000000769b7e7210 */ /* 0x000fe20007fde0ff */
[----:B------:R-:W-:Y:S01]  /*2ee0*/  FMUL R50, R50, 1.4426950216293334961 ;  /* 0x3fb8aa3b32327820 */ /* 0x000fe20000400000 */
[----:B------:R-:W-:-:S02]  /*2ef0*/  PRMT R48, RZ, 0x7610, R48 ;  /* 0x00007610ff307816 */ /* 0x000fc40000000030 */
[----:B------:R-:W-:Y:S02]  /*2f00*/  PRMT R46, RZ, 0x7610, R46 ;  /* 0x00007610ff2e7816 */ /* 0x000fe4000000002e */
[----:B------:R-:W-:Y:S01]  /*2f10*/  PRMT R44, RZ, 0x7610, R44 ;  /* 0x00007610ff2c7816 */ /* 0x000fe2000000002c */
[----:B------:R-:W0:Y:S01]  /*2f20*/  MUFU.EX2 R114, R98 ;  /* 0x0000006200727308 */ /* 0x000e220000000800 */
[----:B-1----:R-:W-:Y:S01]  /*2f30*/  FADD R10, R162, R11 ;  /* 0x0000000ba20a7221 */ /* 0x002fe20000000000 */
[----:B------:R-:W-:Y:S02]  /*2f40*/  PRMT R42, RZ, 0x7610, R42 ;  /* 0x00007610ff2a7816 */ /* 0x000fe4000000002a */
[----:B------:R-:W-:Y:S02]  /*2f50*/  PRMT R43, RZ, 0x7610, R43 ;  /* 0x00007610ff2b7816 */ /* 0x000fe4000000002b */
[----:B------:R-:W-:Y:S02]  /*2f60*/  PRMT R41, RZ, 0x7610, R41 ;  /* 0x00007610ff297816 */ /* 0x000fe40000000029 */
[----:B------:R4:W-:Y:S01]  /*2f70*/  MUFU.EX2 R152, R12 ;  /* 0x0000000c00987308 */ /* 0x0009e20000000800 */
[----:B------:R-:W-:Y:S01]  /*2f80*/  FMUL R13, R13, 1.4426950216293334961 ;  /* 0x3fb8aa3b0d0d7820 */ /* 0x000fe20000400000 */
[----:B------:R-:W-:Y:S01]  /*2f90*/  FMUL R96, R96, 1.4426950216293334961 ;  /* 0x3fb8aa3b60607820 */ /* 0x000fe20000400000 */
[----:B------:R-:W-:Y:S01]  /*2fa0*/  FMUL R64, R117, 1.4426950216293334961 ;  /* 0x3fb8aa3b75407820 */ /* 0x000fe20000400000 */
[----:B------:R-:W-:Y:S01]  /*2fb0*/  FMUL R9, R9, 1.4426950216293334961 ;  /* 0x3fb8aa3b09097820 */ /* 0x000fe20000400000 */
[----:B------:R-:W-:-:S02]  /*2fc0*/  PRMT R40, RZ, 0x7610, R40 ;  /* 0x00007610ff287816 */ /* 0x000fc40000000028 */
[----:B------:R-:W-:Y:S01]  /*2fd0*/  PRMT R38, RZ, 0x7610, R38 ;  /* 0x00007610ff267816 */ /* 0x000fe20000000026 */
[----:B------:R1:W-:Y:S01]  /*2fe0*/  MUFU.EX2 R98, R7 ;  /* 0x0000000700627308 */ /* 0x0003e20000000800 */
[----:B----4-:R-:W-:Y:S01]  /*2ff0*/  FADD R12, R5, R10 ;  /* 0x0000000a050c7221 */ /* 0x010fe20000000000 */
[----:B------:R-:W-:Y:S02]  /*3000*/  PRMT R39, RZ, 0x7610, R39 ;  /* 0x00007610ff277816 */ /* 0x000fe40000000027 */
[----:B------:R-:W-:-:S04]  /*3010*/  PRMT R37, RZ, 0x7610, R37 ;  /* 0x00007610ff257816 */ /* 0x000fc80000000025 */
[----:B------:R4:W-:Y:S01]  /*3020*/  MUFU.EX2 R116, R8 ;  /* 0x0000000800747308 */ /* 0x0009e20000000800 */
[----:B-1----:R-:W-:Y:S01]  /*3030*/  FMUL R7, R6, 1.4426950216293334961 ;  /* 0x3fb8aa3b06077820 */ /* 0x002fe20000400000 */
[----:B------:R-:W-:Y:S01]  /*3040*/  FADD R6, R20, -R36 ;  /* 0x8000002414067221 */ /* 0x000fe20000000000 */
[----:B------:R-:W-:-:S05]  /*3050*/  FADD R11, R163, R12 ;  /* 0x0000000ca30b7221 */ /* 0x000fca0000000000 */
[----:B------:R-:W-:Y:S01]  /*3060*/  MUFU.EX2 R97, R52 ;  /* 0x0000003400617308 */ /* 0x000fe20000000800 */
[----:B----4-:R-:W-:Y:S01]  /*3070*/  FMUL R8, R6, 1.4426950216293334961 ;  /* 0x3fb8aa3b06087820 */ /* 0x010fe20000400000 */
[----:B------:R-:W-:Y:S01]  /*3080*/  FADD R6, R25, -R36 ;  /* 0x8000002419067221 */ /* 0x000fe20000000000 */
[----:B------:R-:W-:Y:S01]  /*3090*/  FMUL R15, R15, 1.4426950216293334961 ;  /* 0x3fb8aa3b0f0f7820 */ /* 0x000fe20000400000 */
[----:B------:R-:W-:Y:S01]  /*30a0*/  FMUL R14, R14, 1.4426950216293334961 ;  /* 0x3fb8aa3b0e0e7820 */ /* 0x000fe20000400000 */
[----:B------:R-:W-:-:S03]  /*30b0*/  FMUL R16, R16, 1.4426950216293334961 ;  /* 0x3fb8aa3b10107820 */ /* 0x000fc60000400000 */
[----:B------:R-:W-:Y:S01]  /*30c0*/  MUFU.EX2 R154, R154 ;  /* 0x0000009a009a7308 */ /* 0x000fe20000000800 */
[----:B------:R-:W-:-:S07]  /*30d0*/  FMUL R18, R18, 1.4426950216293334961 ;  /* 0x3fb8aa3b12127820 */ /* 0x000fce0000400000 */
[----:B------:R-:W-:Y:S01]  /*30e0*/  MUFU.EX2 R156, R156 ;  /* 0x0000009c009c7308 */ /* 0x000fe20000000800 */
[----:B------:R-:W-:Y:S01]  /*30f0*/  FMUL R28, R28, 1.4426950216293334961 ;  /* 0x3fb8aa3b1c1c7820 */ /* 0x000fe20000400000 */
[----:B------:R-:W-:Y:S01]  /*3100*/  FMUL R33, R33, 1.4426950216293334961 ;  /* 0x3fb8aa3b21217820 */ /* 0x000fe20000400000 */
[----:B------:R-:W-:Y:S01]  /*3110*/  FMUL R30, R30, 1.4426950216293334961 ;  /* 0x3fb8aa3b1e1e7820 */ /* 0x000fe20000400000 */
[----:B------:R-:W-:Y:S01]  /*3120*/  FMUL R35, R35, 1.4426950216293334961 ;  /* 0x3fb8aa3b23237820 */ /* 0x000fe20000400000 */
[----:B------:R-:W-:Y:S01]  /*3130*/  FMUL R32, R32, 1.4426950216293334961 ;  /* 0x3fb8aa3b20207820 */ /* 0x000fe20000400000 */
[----:B------:R-:W-:Y:S01]  /*3140*/  FMUL R71, R71, 1.4426950216293334961 ;  /* 0x3fb8aa3b47477820 */ /* 0x000fe20000400000 */
[----:B------:R-:W-:Y:S01]  /*3150*/  FMUL R34, R34, 1.4426950216293334961 ;  /* 0x3fb8aa3b22227820 */ /* 0x000fe20000400000 */
[----:B------:R1:W-:Y:S01]  /*3160*/  MUFU.EX2 R20, R7 ;  /* 0x0000000700147308 */ /* 0x0003e20000000800 */
[----:B------:R-:W-:Y:S01]  /*3170*/  FMUL R55, R55, 1.4426950216293334961 ;  /* 0x3fb8aa3b37377820 */ /* 0x000fe20000400000 */
[----:B------:R-:W-:Y:S01]  /*3180*/  FMUL R73, R73, 1.4426950216293334961 ;  /* 0x3fb8aa3b49497820 */ /* 0x000fe20000400000 */
[----:B------:R-:W-:Y:S01]  /*3190*/  FMUL R59, R59, 1.4426950216293334961 ;  /* 0x3fb8aa3b3b3b7820 */ /* 0x000fe20000400000 */
[----:B------:R-:W-:Y:S01]  /*31a0*/  FMUL R95, R95, 1.4426950216293334961 ;  /* 0x3fb8aa3b5f5f7820 */ /* 0x000fe20000400000 */
[----:B------:R-:W-:Y:S01]  /*31b0*/  FMUL R62, R62, 1.4426950216293334961 ;  /* 0x3fb8aa3b3e3e7820 */ /* 0x000fe20000400000 */
[----:B------:R-:W-:Y:S01]  /*31c0*/  FMUL R63, R63, 1.4426950216293334961 ;  /* 0x3fb8aa3b3f3f7820 */ /* 0x000fe20000400000 */
[-C--:B------:R-:W-:Y:S01]  /*31d0*/  LEA.HI.X.SX32 R127, R123, R119.reuse, 0x1, P6 ;  /* 0x000000777b7f7211 */ /* 0x080fe200030f0eff */
[----:B------:R4:W-:Y:S01]  /*31e0*/  MUFU.EX2 R25, R8 ;  /* 0x0000000800197308 */ /* 0x0009e20000000800 */
[----:B-1----:R-:W-:Y:S01]  /*31f0*/  FADD R7, R24, -R36 ;  /* 0x8000002418077221 */ /* 0x002fe20000000000 */
[----:B------:R-:W-:Y:S01]  /*3200*/  IADD3 R120, P6, PT, R125, R118, RZ ;  /* 0x000000767d787210 */ /* 0x000fe20007fde0ff */
[----:B------:R1:W5:Y:S01]  /*3210*/  @P2 LDG.E.U16 R45, desc[UR22][R134.64] ;  /* 0x00000016862d2981 */ /* 0x000362000c1e1500 */
[----:B------:R-:W-:-:S02]  /*3220*/  LEA.HI.X.SX32 R125, R51, R119, 0x1, P5 ;  /* 0x00000077337d7211 */ /* 0x000fc400028f0eff */
[----:B------:R-:W-:Y:S01]  /*3230*/  LEA.HI.X.SX32 R123, R49, R119, 0x1, P4 ;  /* 0x00000077317b7211 */ /* 0x000fe200020f0eff */
[----:B------:R1:W5:Y:S01]  /*3240*/  @P2 LDG.E.U16 R48, desc[UR22][R148.64] ;  /* 0x0000001694302981 */ /* 0x000362000c1e1500 */
[----:B------:R-:W1:Y:S01]  /*3250*/  MUFU.EX2 R115, R115 ;  /* 0x0000007300737308 */ /* 0x000e620000000800 */
[----:B----4-:R-:W-:Y:S01]  /*3260*/  FADD R8, R160, R11 ;  /* 0x0000000ba0087221 */ /* 0x010fe20000000000 */
[----:B------:R-:W-:Y:S01]  /*3270*/  FMUL R11, R7, 1.4426950216293334961 ;  /* 0x3fb8aa3b070b7820 */ /* 0x000fe20000400000 */
[----:B------:R4:W5:Y:S01]  /*3280*/  @P2 LDG.E.U16 R46, desc[UR22][R132.64] ;  /* 0x00000016842e2981 */ /* 0x000962000c1e1500 */
[----:B------:R-:W-:Y:S01]  /*3290*/  F2FP.F16.F32.PACK_AB R4, R4, R165 ;  /* 0x000000a50404723e */ /* 0x000fe200000000ff */
[----:B0-----:R-:W-:Y:S02]  /*32a0*/  FADD R7, R161, R8 ;  /* 0x00000008a1077221 */ /* 0x001fe40000000000 */
[----:B------:R4:W5:Y:S01]  /*32b0*/  @P2 LDG.E.U16 R44, desc[UR22][R146.64] ;  /* 0x00000016922c2981 */ /* 0x000962000c1e1500 */
[----:B------:R0:W-:Y:S01]  /*32c0*/  MUFU.EX2 R155, R13 ;  /* 0x0000000d009b7308 */ /* 0x0001e20000000800 */
[----:B--2---:R-:W-:-:S02]  /*32d0*/  FADD R12, R158, R7 ;  /* 0x000000079e0c7221 */ /* 0x004fc40000000000 */
[----:B------:R4:W5:Y:S04]  /*32e0*/  @P2 LDG.E.U16 R42, desc[UR22][R130.64] ;  /* 0x00000016822a2981 */ /* 0x000968000c1e1500 */
[----:B------:R4:W5:Y:S01]  /*32f0*/  @P2 LDG.E.U16 R43, desc[UR22][R144.64] ;  /* 0x00000016902b2981 */ /* 0x000962000c1e1500 */
[----:B------:R-:W2:Y:S01]  /*3300*/  MUFU.EX2 R96, R96 ;  /* 0x0000006000607308 */ /* 0x000ea20000000800 */
[----:B0-----:R-:W-:Y:S02]  /*3310*/  FADD R13, R157, R12 ;  /* 0x0000000c9d0d7221 */ /* 0x001fe40000000000 */
[----:B------:R4:W5:Y:S05]  /*3320*/  @P2 LDG.E.U16 R41, desc[UR22][R128.64] ;  /* 0x0000001680292981 */ /* 0x00096a000c1e1500 */
[----:B------:R0:W-:Y:S01]  /*3330*/  MUFU.EX2 R117, R9 ;  /* 0x0000000900757308 */ /* 0x0001e20000000800 */
[----:B------:R-:W-:Y:S01]  /*3340*/  FADD R12, R150, R13 ;  /* 0x0000000d960c7221 */ /* 0x000fe20000000000 */
[----:B------:R4:W5:Y:S06]  /*3350*/  @P2 LDG.E.U16 R40, desc[UR22][R142.64] ;  /* 0x000000168e282981 */ /* 0x00096c000c1e1500 */
[----:B------:R-:W1:Y:S01]  /*3360*/  MUFU.EX2 R64, R64 ;  /* 0x0000004000407308 */ /* 0x000e620000000800 */
[----:B------:R-:W-:Y:S01]  /*3370*/  FADD R13, R153, R12 ;  /* 0x0000000c990d7221 */ /* 0x000fe20000000000 */
[----:B0-----:R-:W-:Y:S01]  /*3380*/  FMUL R9, R6, 1.4426950216293334961 ;  /* 0x3fb8aa3b06097820 */ /* 0x001fe20000400000 */
[----:B------:R4:W5:Y:S05]  /*3390*/  @P2 LDG.E.U16 R39, desc[UR22][R140.64] ;  /* 0x000000168c272981 */ /* 0x00096a000c1e1500 */
[----:B------:R0:W0:Y:S01]  /*33a0*/  MUFU.EX2 R67, R50 ;  /* 0x0000003200437308 */ /* 0x0000220000000800 */
[----:B------:R-:W-:Y:S01]  /*33b0*/  FADD R12, R114, R13 ;  /* 0x0000000d720c7221 */ /* 0x000fe20000000000 */
[--C-:B------:R-:W-:Y:S01]  /*33c0*/  FADD R8, R27, -R36.reuse ;  /* 0x800000241b087221 */ /* 0x100fe20000000000 */
[----:B------:R-:W-:-:S05]  /*33d0*/  FADD R6, R22, -R36 ;  /* 0x8000002416067221 */ /* 0x000fca0000000000 */
[----:B------:R-:W0:Y:S01]  /*33e0*/  MUFU.EX2 R159, R15 ;  /* 0x0000000f009f7308 */ /* 0x000e220000000800 */
[----:B-1----:R-:W-:Y:S01]  /*33f0*/  FADD R13, R115, R12 ;  /* 0x0000000c730d7221 */ /* 0x002fe20000000000 */
[----:B------:R-:W-:-:S06]  /*3400*/  FMUL R10, R6, 1.4426950216293334961 ;  /* 0x3fb8aa3b060a7820 */ /* 0x000fcc0000400000 */
[----:B------:R-:W1:Y:S01]  /*3410*/  MUFU.EX2 R19, R14 ;  /* 0x0000000e00137308 */ /* 0x000e620000000800 */
[----:B--2---:R-:W-:-:S07]  /*3420*/  FADD R12, R96, R13 ;  /* 0x0000000d600c7221 */ /* 0x004fce0000000000 */
[----:B------:R-:W2:Y:S08]  /*3430*/  MUFU.EX2 R21, R16 ;  /* 0x0000001000157308 */ /* 0x000eb00000000800 */
[----:B------:R-:W0:Y:S08]  /*3440*/  MUFU.EX2 R23, R18 ;  /* 0x0000001200177308 */ /* 0x000e300000000800 */
[----:B------:R-:W-:Y:S08]  /*3450*/  MUFU.EX2 R28, R28 ;  /* 0x0000001c001c7308 */ /* 0x000ff00000000800 */
        /* <DEDUP_REMOVED lines=8> */
[----:B------:R-:W-:Y:S01]  /*34e0*/  MUFU.EX2 R63, R63 ;  /* 0x0000003f003f7308 */ /* 0x000fe20000000800 */
[----:B------:R-:W-:Y:S01]  /*34f0*/  PRMT R52, RZ, 0x7610, R52 ;  /* 0x00007610ff347816 */ /* 0x000fe20000000034 */
[----:B------:R4:W5:Y:S01]  /*3500*/  @P2 LDG.E.U16 R38, desc[UR22][R126.64] ;  /* 0x000000167e262981 */ /* 0x000962000c1e1500 */
[----:B------:R-:W-:-:S02]  /*3510*/  PRMT R51, RZ, 0x7610, R51 ;  /* 0x00007610ff337816 */ /* 0x000fc40000000033 */
[----:B------:R-:W-:Y:S01]  /*3520*/  F2FP.F16.F32.PACK_AB R7, R158, R161 ;  /* 0x000000a19e07723e */ /* 0x000fe200000000ff */
[----:B------:R4:W5:Y:S01]  /*3530*/  @P2 LDG.E.U16 R37, desc[UR22][R124.64] ;  /* 0x000000167c252981 */ /* 0x000962000c1e1500 */
[----:B------:R-:W-:Y:S01]  /*3540*/  LEA.HI.X.SX32 R121, R121, R119, 0x1, P6 ;  /* 0x0000007779797211 */ /* 0x000fe200030f0eff */
[----:B------:R1:W2:Y:S01]  /*3550*/  MUFU.EX2 R22, R9 ;  /* 0x0000000900167308 */ /* 0x0002a20000000800 */
[----:B0-----:R-:W-:-:S07]  /*3560*/  PRMT R50, RZ, 0x7610, R50 ;  /* 0x00007610ff327816 */ /* 0x001fce0000000032 */
[----:B------:R0:W2:Y:S01]  /*3570*/  MUFU.EX2 R24, R10 ;  /* 0x0000000a00187308 */ /* 0x0000a20000000800 */
[----:B-1----:R-:W-:Y:S01]  /*3580*/  FMUL R9, R8, 1.4426950216293334961 ;  /* 0x3fb8aa3b08097820 */ /* 0x002fe20000400000 */
[----:B------:R-:W-:-:S06]  /*3590*/  FADD R8, R29, -R36 ;  /* 0x800000241d087221 */ /* 0x000fcc0000000000 */
[----:B------:R-:W1:Y:S01]  /*35a0*/  MUFU.EX2 R27, R11 ;  /* 0x0000000b001b7308 */ /* 0x000e620000000800 */
[----:B0-----:R-:W-:Y:S01]  /*35b0*/  FMUL R10, R8, 1.4426950216293334961 ;  /* 0x3fb8aa3b080a7820 */ /* 0x001fe20000400000 */
[----:B------:R-:W-:Y:S01]  /*35c0*/  FMUL R161, R53, 1.4426950216293334961 ;  /* 0x3fb8aa3b35a17820 */ /* 0x000fe20000400000 */
[----:B------:R-:W-:Y:S01]  /*35d0*/  PRMT R49, RZ, 0x7610, R49 ;  /* 0x00007610ff317816 */ /* 0x000fe20000000031 */
[----:B------:R4:W5:Y:S04]  /*35e0*/  @P2 LDG.E.U16 R50, desc[UR22][R138.64] ;  /* 0x000000168a322981 */ /* 0x000968000c1e1500 */
[----:B------:R0:W1:Y:S01]  /*35f0*/  MUFU.EX2 R29, R9 ;  /* 0x00000009001d7308 */ /* 0x0000620000000800 */
[----:B------:R-:W-:Y:S01]  /*3600*/  FADD R8, R26, -R36 ;  /* 0x800000241a087221 */ /* 0x000fe20000000000 */
[----:B------:R-:W-:Y:S01]  /*3610*/  FMUL R53, R54, 1.4426950216293334961 ;  /* 0x3fb8aa3b36357820 */ /* 0x000fe20000400000 */
[----:B------:R4:W5:Y:S01]  /*3620*/  @P2 LDG.E.U16 R52, desc[UR22][R122.64] ;  /* 0x000000167a342981 */ /* 0x000962000c1e1500 */
[----:B------:R-:W-:-:S03]  /*3630*/  F2FP.F16.F32.PACK_AB R5, R5, R162 ;  /* 0x000000a20505723e */ /* 0x000fc600000000ff */
[----:B------:R4:W5:Y:S01]  /*3640*/  @P2 LDG.E.U16 R51, desc[UR22][R136.64] ;  /* 0x0000001688332981 */ /* 0x000962000c1e1500 */
[----:B0-----:R-:W-:Y:S01]  /*3650*/  FADD R9, R97, R12 ;  /* 0x0000000c61097221 */ /* 0x001fe20000000000 */
[----:B------:R0:W1:Y:S02]  /*3660*/  MUFU.EX2 R26, R10 ;  /* 0x0000000a001a7308 */ /* 0x0000640000000800 */
[----:B------:R4:W5:Y:S01]  /*3670*/  @P2 LDG.E.U16 R49, desc[UR22][R120.64] ;  /* 0x0000001678312981 */ /* 0x000962000c1e1500 */
[----:B------:R-:W-:-:S04]  /*3680*/  FADD R9, R66, R9 ;  /* 0x0000000942097221 */ /* 0x000fc80000000000 */
[----:B0-----:R-:W-:Y:S01]  /*3690*/  FADD R10, R64, R9 ;  /* 0x00000009400a7221 */ /* 0x001fe20000000000 */
[----:B------:R-:W-:-:S03]  /*36a0*/  FMUL R11, R8, 1.4426950216293334961 ;  /* 0x3fb8aa3b080b7820 */ /* 0x000fc60000400000 */
[----:B------:R-:W-:Y:S01]  /*36b0*/  FADD R10, R17, R10 ;  /* 0x0000000a110a7221 */ /* 0x000fe20000000000 */
[----:B------:R-:W-:-:S03]  /*36c0*/  FADD R8, R31, -R36 ;  /* 0x800000241f087221 */ /* 0x000fc60000000000 */
[----:B------:R-:W-:Y:S01]  /*36d0*/  FADD R9, R67, R10 ;  /* 0x0000000a43097221 */ /* 0x000fe20000000000 */
[----:B------:R-:W-:-:S03]  /*36e0*/  FMUL R8, R8, 1.4426950216293334961 ;  /* 0x3fb8aa3b08087820 */ /* 0x000fc60000400000 */
[----:B------:R-:W-:Y:S01]  /*36f0*/  FADD R9, R94, R9 ;  /* 0x000000095e097221 */ /* 0x000fe20000000000 */
[----:B------:R0:W-:Y:S03]  /*3700*/  MUFU.EX2 R158, R8 ;  /* 0x00000008009e7308 */ /* 0x0001e60000000800 */
[----:B0-----:R-:W-:-:S04]  /*3710*/  FADD R8, R98, R9 ;  /* 0x0000000962087221 */ /* 0x001fc80000000000 */
[----:B------:R-:W-:-:S04]  /*3720*/  FADD R9, R117, R8 ;  /* 0x0000000875097221 */ /* 0x000fc80000000000 */
        /* <DEDUP_REMOVED lines=8> */
[----:B--2---:R-:W-:-:S04]  /*37b0*/  FADD R9, R21, R8 ;  /* 0x0000000815097221 */ /* 0x004fc80000000000 */
[----:B------:R-:W-:-:S04]  /*37c0*/  FADD R8, R156, R9 ;  /* 0x000000099c087221 */ /* 0x000fc80000000000 */
[----:B------:R-:W-:-:S04]  /*37d0*/  FADD R9, R23, R8 ;  /* 0x0000000817097221 */ /* 0x000fc80000000000 */
[----:B------:R-:W-:-:S04]  /*37e0*/  FADD R8, R20, R9 ;  /* 0x0000000914087221 */ /* 0x000fc80000000000 */
[----:B------:R-:W-:Y:S01]  /*37f0*/  FADD R9, R25, R8 ;  /* 0x0000000819097221 */ /* 0x000fe20000000000 */
[----:B------:R-:W0:Y:S03]  /*3800*/  MUFU.EX2 R31, R11 ;  /* 0x0000000b001f7308 */ /* 0x000e260000000800 */
[----:B------:R-:W-:-:S04]  /*3810*/  FADD R9, R22, R9 ;  /* 0x0000000916097221 */ /* 0x000fc80000000000 */
[----:B------:R-:W-:-:S04]  /*3820*/  FADD R10, R24, R9 ;  /* 0x00000009180a7221 */ /* 0x000fc80000000000 */
[----:B-1----:R-:W-:-:S04]  /*3830*/  FADD R10, R27, R10 ;  /* 0x0000000a1b0a7221 */ /* 0x002fc80000000000 */
[----:B------:R-:W-:-:S04]  /*3840*/  FADD R9, R29, R10 ;  /* 0x0000000a1d097221 */ /* 0x000fc80000000000 */
[----:B------:R-:W-:Y:S01]  /*3850*/  FADD R10, R26, R9 ;  /* 0x000000091a0a7221 */ /* 0x000fe20000000000 */
[----:B------:R-:W-:-:S03]  /*3860*/  FADD R8, R56, -R36 ;  /* 0x8000002438087221 */ /* 0x000fc60000000000 */
[----:B0-----:R-:W-:Y:S01]  /*3870*/  FADD R9, R31, R10 ;  /* 0x0000000a1f097221 */ /* 0x001fe20000000000 */
[----:B------:R-:W-:-:S03]  /*3880*/  FMUL R8, R8, 1.4426950216293334961 ;  /* 0x3fb8aa3b08087820 */ /* 0x000fc60000400000 */
[----:B------:R-:W-:Y:S01]  /*3890*/  FADD R9, R158, R9 ;  /* 0x000000099e097221 */ /* 0x000fe20000000000 */
[----:B------:R0:W-:Y:S03]  /*38a0*/  MUFU.EX2 R54, R8 ;  /* 0x0000000800367308 */ /* 0x0001e60000000800 */
[----:B------:R-:W-:-:S04]  /*38b0*/  FADD R10, R28, R9 ;  /* 0x000000091c0a7221 */ /* 0x000fc80000000000 */
[----:B------:R-:W-:Y:S01]  /*38c0*/  FADD R9, R33, R10 ;  /* 0x0000000a21097221 */ /* 0x000fe20000000000 */
[----:B0-----:R-:W-:Y:S01]  /*38d0*/  FADD R8, R60, -R36 ;  /* 0x800000243c087221 */ /* 0x001fe20000000000 */
[----:B------:R0:W-:Y:S02]  /*38e0*/  MUFU.EX2 R56, R55 ;  /* 0x0000003700387308 */ /* 0x0001e40000000800 */
[----:B0-----:R-:W-:Y:S01]  /*38f0*/  FMUL R55, R58, 1.4426950216293334961 ;  /* 0x3fb8aa3b3a377820 */ /* 0x001fe20000400000 */
[----:B------:R-:W-:Y:S01]  /*3900*/  FMUL R58, R8, 1.4426950216293334961 ;  /* 0x3fb8aa3b083a7820 */ /* 0x000fe20000400000 */
[----:B------:R-:W-:-:S04]  /*3910*/  FADD R8, R30, R9 ;  /* 0x000000091e087221 */ /* 0x000fc80000000000 */
[----:B------:R-:W0:Y:S01]  /*3920*/  MUFU.EX2 R161, R161 ;  /* 0x000000a100a17308 */ /* 0x000e220000000800 */
[----:B------:R-:W-:-:S04]  /*3930*/  FADD R9, R35, R8 ;  /* 0x0000000823097221 */ /* 0x000fc80000000000 */
[----:B------:R-:W-:-:S03]  /*3940*/  FADD R10, R32, R9 ;  /* 0x00000009200a7221 */ /* 0x000fc60000000000 */
[----:B------:R-:W1:Y:S01]  /*3950*/  MUFU.EX2 R53, R53 ;  /* 0x0000003500357308 */ /* 0x000e620000000800 */
[----:B------:R-:W-:-:S04]  /*3960*/  FADD R11, R71, R10 ;  /* 0x0000000a470b7221 */ /* 0x000fc80000000000 */
[----:B------:R-:W-:Y:S01]  /*3970*/  FADD R10, R34, R11 ;  /* 0x0000000b220a7221 */ /* 0x000fe20000000000 */
[----:B------:R-:W-:-:S03]  /*3980*/  LOP3.LUT R11, R0, 0x3f, RZ, 0xc0, !PT ;  /* 0x0000003f000b7812 */ /* 0x000fc600078ec0ff */
[----:B0-----:R-:W-:Y:S01]  /*3990*/  FADD R10, R161, R10 ;  /* 0x0000000aa10a7221 */ /* 0x001fe20000000000 */
[----:B------:R-:W0:Y:S01]  /*39a0*/  MUFU.EX2 R55, R55 ;  /* 0x0000003700377308 */ /* 0x000e220000000800 */
[----:B------:R-:W-:Y:S02]  /*39b0*/  IMAD.SHL.U32 R13, R11, 0x2, RZ ;  /* 0x000000020b0d7824 */ /* 0x000fe400078e00ff */
[----:B-1----:R-:W-:-:S05]  /*39c0*/  FADD R11, R53, R10 ;  /* 0x0000000a350b7221 */ /* 0x002fca0000000000 */
[----:B------:R-:W1:Y:S01]  /*39d0*/  MUFU.EX2 R60, R59 ;  /* 0x0000003b003c7308 */ /* 0x000e620000000800 */
[----:B------:R-:W-:Y:S01]  /*39e0*/  FADD R11, R56, R11 ;  /* 0x0000000b380b7221 */ /* 0x000fe20000000000 */
[----:B------:R-:W-:-:S03]  /*39f0*/  FADD R10, R72, -R36 ;  /* 0x80000024480a7221 */ /* 0x000fc60000000000 */
[----:B------:R-:W-:-:S03]  /*3a00*/  FADD R12, R54, R11 ;  /* 0x0000000b360c7221 */ /* 0x000fc60000000000 */
[----:B------:R-:W2:Y:S01]  /*3a10*/  MUFU.EX2 R58, R58 ;  /* 0x0000003a003a7308 */ /* 0x000ea20000000800 */
[----:B------:R-:W-:Y:S01]  /*3a20*/  LOP3.LUT R72, R0, 0x40, RZ, 0xc0, !PT ;  /* 0x0000004000487812 */ /* 0x000fe200078ec0ff */
[----:B------:R-:W-:Y:S01]  /*3a30*/  FADD R14, R73, R12 ;  /* 0x0000000c490e7221 */ /* 0x000fe20000000000 */
[----:B------:R-:W-:-:S05]  /*3a40*/  F2FP.F16.F32.PACK_AB R12, R17, R64 ;  /* 0x00000040110c723e */ /* 0x000fca00000000ff */
[----:B------:R-:W3:Y:S01]  /*3a50*/  MUFU.EX2 R59, R95 ;  /* 0x0000005f003b7308 */ /* 0x000ee20000000800 */
[----:B------:R-:W-:Y:S02]  /*3a60*/  IMAD R72, R72, 0x20, R13 ;  /* 0x0000002048487824 */ /* 0x000fe400078e020d */
[----:B0-----:R-:W-:Y:S01]  /*3a70*/  FADD R17, R55, R14 ;  /* 0x0000000e37117221 */ /* 0x001fe20000000000 */
[--C-:B------:R-:W-:Y:S01]  /*3a80*/  FADD R13, R65, -R36.reuse ;  /* 0x80000024410d7221 */ /* 0x100fe20000000000 */
[----:B------:R-:W-:Y:S02]  /*3a90*/  FMUL R15, R10, 1.4426950216293334961 ;  /* 0x3fb8aa3b0a0f7820 */ /* 0x000fe40000400000 */
[----:B-1----:R-:W-:Y:S01]  /*3aa0*/  FADD R17, R60, R17 ;  /* 0x000000113c117221 */ /* 0x002fe20000000000 */
[----:B------:R-:W-:Y:S01]  /*3ab0*/  FMUL R64, R13, 1.4426950216293334961 ;  /* 0x3fb8aa3b0d407820 */ /* 0x000fe20000400000 */
[----:B------:R-:W0:Y:S01]  /*3ac0*/  MUFU.EX2 R65, R15 ;  /* 0x0000000f00417308 */ /* 0x000e220000000800 */
[----:B------:R-:W-:Y:S01]  /*3ad0*/  F2FP.F16.F32.PACK_AB R11, R66, R97 ;  /* 0x00000061420b723e */ /* 0x000fe200000000ff */
[----:B--2---:R-:W-:Y:S01]  /*3ae0*/  FADD R18, R58, R17 ;  /* 0x000000113a127221 */ /* 0x004fe20000000000 */
[----:B------:R-:W-:Y:S01]  /*3af0*/  FMUL R66, R61, 1.4426950216293334961 ;  /* 0x3fb8aa3b3d427820 */ /* 0x000fe20000400000 */
[----:B------:R-:W-:Y:S01]  /*3b00*/  F2FP.F16.F32.PACK_AB R13, R94, R67 ;  /* 0x000000435e0d723e */ /* 0x000fe200000000ff */
[----:B------:R-:W-:-:S03]  /*3b10*/  FADD R61, R57, -R36 ;  /* 0x80000024393d7221 */ /* 0x000fc60000000000 */
[----:B------:R-:W1:Y:S01]  /*3b20*/  MUFU.EX2 R64, R64 ;  /* 0x0000004000407308 */ /* 0x000e620000000800 */
[----:B---3--:R-:W-:Y:S01]  /*3b30*/  FADD R67, R59, R18 ;  /* 0x000000123b437221 */ /* 0x008fe20000000000 */
[----:B------:R-:W-:Y:S01]  /*3b40*/  F2FP.F16.F32.PACK_AB R10, R96, R115 ;  /* 0x00000073600a723e */ /* 0x000fe200000000ff */
[----:B------:R-:W-:Y:S02]  /*3b50*/  FMUL R61, R61, 1.4426950216293334961 ;  /* 0x3fb8aa3b3d3d7820 */ /* 0x000fe40000400000 */
[----:B------:R-:W-:-:S03]  /*3b60*/  FADD R96, R62, R67 ;  /* 0x000000433e607221 */ /* 0x000fc60000000000 */
[----:B------:R-:W2:Y:S01]  /*3b70*/  MUFU.EX2 R57, R66 ;  /* 0x0000004200397308 */ /* 0x000ea20000000800 */
[----:B------:R-:W-:Y:S01]  /*3b80*/  F2FP.F16.F32.PACK_AB R18, R154, R19 ;  /* 0x000000139a12723e */ /* 0x000fe200000000ff */
[----:B------:R-:W-:Y:S01]  /*3b90*/  FADD R96, R63, R96 ;  /* 0x000000603f607221 */ /* 0x000fe20000000000 */
[----:B------:R-:W-:Y:S02]  /*3ba0*/  F2FP.F16.F32.PACK_AB R19, R156, R21 ;  /* 0x000000159c13723e */ /* 0x000fe400000000ff */
[----:B------:R-:W-:-:S03]  /*3bb0*/  F2FP.F16.F32.PACK_AB R21, R22, R25 ;  /* 0x000000191615723e */ /* 0x000fc600000000ff */
[----:B------:R-:W3:Y:S01]  /*3bc0*/  MUFU.EX2 R94, R61 ;  /* 0x0000003d005e7308 */ /* 0x000ee20000000800 */
[----:B------:R-:W-:Y:S01]  /*3bd0*/  F2FP.F16.F32.PACK_AB R22, R27, R24 ;  /* 0x000000181b16723e */ /* 0x000fe200000000ff */
[----:B0-----:R-:W-:Y:S01]  /*3be0*/  FADD R27, R65, R96 ;  /* 0x00000060411b7221 */ /* 0x001fe20000000000 */
[----:B------:R-:W-:Y:S02]  /*3bf0*/  F2FP.F16.F32.PACK_AB R20, R20, R23 ;  /* 0x000000171414723e */ /* 0x000fe400000000ff */
[----:B------:R-:W-:Y:S02]  /*3c00*/  F2FP.F16.F32.PACK_AB R23, R26, R29 ;  /* 0x0000001d1a17723e */ /* 0x000fe400000000ff */
[----:B------:R-:W-:Y:S01]  /*3c10*/  F2FP.F16.F32.PACK_AB R26, R35, R30 ;  /* 0x0000001e231a723e */ /* 0x000fe200000000ff */
[----:B-1----:R-:W-:Y:S01]  /*3c20*/  FADD R30, R64, R27 ;  /* 0x0000001b401e7221 */ /* 0x002fe20000000000 */
[----:B------:R-:W-:-:S03]  /*3c30*/  F2FP.F16.F32.PACK_AB R25, R33, R28 ;  /* 0x0000001c2119723e */ /* 0x000fc600000000ff */
[----:B--2---:R-:W-:Y:S01]  /*3c40*/  FADD R33, R57, R30 ;  /* 0x0000001e39217221 */ /* 0x004fe20000000000 */
[----:B------:R-:W-:-:S03]  /*3c50*/  F2FP.F16.F32.PACK_AB R29, R56, R53 ;  /* 0x00000035381d723e */ /* 0x000fc600000000ff */
[----:B---3--:R-:W-:Y:S01]  /*3c60*/  FADD R53, R94, R33 ;  /* 0x000000215e357221 */ /* 0x008fe20000000000 */
[----:B------:R-:W-:Y:S02]  /*3c70*/  F2FP.F16.F32.PACK_AB R30, R73, R54 ;  /* 0x00000036491e723e */ /* 0x000fe400000000ff */
[----:B------:R-:W-:Y:S02]  /*3c80*/  F2FP.F16.F32.PACK_AB R24, R158, R31 ;  /* 0x0000001f9e18723e */ /* 0x000fe400000000ff */
[----:B------:R4:W0:Y:S01]  /*3c90*/  SHFL.BFLY PT, R54, R53, 0x10, 0x1f ;  /* 0x0e001f0035367f89 */ /* 0x00082200000e0000 */
[----:B------:R-:W-:Y:S02]  /*3ca0*/  F2FP.F16.F32.PACK_AB R27, R71, R32 ;  /* 0x00000020471b723e */ /* 0x000fe400000000ff */
[----:B------:R-:W-:Y:S02]  /*3cb0*/  F2FP.F16.F32.PACK_AB R28, R161, R34 ;  /* 0x00000022a11c723e */ /* 0x000fe400000000ff */
[----:B------:R-:W-:-:S02]  /*3cc0*/  F2FP.F16.F32.PACK_AB R6, R160, R163 ;  /* 0x000000a3a006723e */ /* 0x000fc400000000ff */
[----:B------:R-:W-:Y:S02]  /*3cd0*/  F2FP.F16.F32.PACK_AB R8, R150, R157 ;  /* 0x0000009d9608723e */ /* 0x000fe400000000ff */
[----:B------:R-:W-:Y:S02]  /*3ce0*/  F2FP.F16.F32.PACK_AB R9, R114, R153 ;  /* 0x000000997209723e */ /* 0x000fe400000000ff */
[----:B------:R-:W-:Y:S02]  /*3cf0*/  F2FP.F16.F32.PACK_AB R14, R117, R98 ;  /* 0x00000062750e723e */ /* 0x000fe400000000ff */
        /* <DEDUP_REMOVED lines=8> */
[----:B------:R-:W-:Y:S01]  /*3d80*/  LOP3.LUT R71, R72, 0x10, RZ, 0x3c, !PT ;  /* 0x0000001048477812 */ /* 0x000fe200078e3cff */
[----:B0---4-:R-:W-:Y:S06]  /*3d90*/  @!P2 BRA `(.L_x_9) ;  /* 0x000000000008a947 */ /* 0x011fec0003800000 */
[----:B------:R0:W-:Y:S01]  /*3da0*/  STTM.16dp32bit_t0_t15.x32 tmem[UR11+0x10], R4 ;  /* 0x00001004000079ed */ /* 0x0001e20008a8000b */
[----:B------:R0:W-:Y:S02]  /*3db0*/  STTM.16dp32bit_t16_t31.x32 tmem[UR11+0x30], R4 ;  /* 0x00003004000079ed */ /* 0x0001e40008aa000b */
.L_x_9:
[C---:B------:R-:W-:Y:S01]  /*3dc0*/  LOP3.LUT R73, R72.reuse, 0x20, RZ, 0x3c, !PT ;  /* 0x0000002048497812 */ /* 0x040fe200078e3cff */
[----:B-----5:R1:W-:Y:S01]  /*3dd0*/  STS.U16 [R72+UR10], R47 ;  /* 0x0000002f48007988 */ /* 0x0203e2000800040a */
[----:B------:R-:W-:Y:S01]  /*3de0*/  LOP3.LUT R94, R72, 0x30, RZ, 0x3c, !PT ;  /* 0x00000030485e7812 */ /* 0x000fe200078e3cff */
[----:B0-----:R-:W-:Y:S01]  /*3df0*/  FADD R4, -R36, -INF ;  /* 0xff80000024047421 */ /* 0x001fe20000000100 */
[C---:B------:R-:W-:Y:S01]  /*3e00*/  LOP3.LUT R95, R72.reuse, 0x40, RZ, 0x3c, !PT ;  /* 0x00000040485f7812 */ /* 0x040fe200078e3cff */
[----:B------:R1:W-:Y:S01]  /*3e10*/  STS.U16 [R72+UR10+0x400], R45 ;  /* 0x0004002d48007988 */ /* 0x0003e2000800040a */
[----:B------:R-:W-:Y:S01]  /*3e20*/  LOP3.LUT R96, R72, 0x50, RZ, 0x3c, !PT ;  /* 0x0000005048607812 */ /* 0x000fe200078e3cff */
[----:B------:R-:W-:Y:S01]  /*3e30*/  FMUL R12, R4, 1.4426950216293334961 ;  /* 0x3fb8aa3b040c7820 */ /* 0x000fe20000400000 */
[C---:B------:R-:W-:Y:S01]  /*3e40*/  LOP3.LUT R97, R72.reuse, 0x60, RZ, 0x3c, !PT ;  /* 0x0000006048617812 */ /* 0x040fe200078e3cff */
[----:B------:R1:W-:Y:S01]  /*3e50*/  STS.U16 [R71+UR10+0x80], R48 ;  /* 0x0000803047007988 */ /* 0x0003e2000800040a */
[----:B------:R-:W-:Y:S01]  /*3e60*/  LOP3.LUT R98, R72, 0x70, RZ, 0x3c, !PT ;  /* 0x0000007048627812 */ /* 0x000fe200078e3cff */
[----:B------:R-:W-:-:S02]  /*3e70*/  VIADD R99, R99, 0xffffffc0 ;  /* 0xffffffc063637836 */ /* 0x000fc40000000000 */
[----:B------:R1:W-:Y:S01]  /*3e80*/  STS.U16 [R71+UR10+0x480], R46 ;  /* 0x0004802e47007988 */ /* 0x0003e2000800040a */
[----:B------:R-:W0:Y:S03]  /*3e90*/  MUFU.EX2 R12, R12 ;  /* 0x0000000c000c7308 */ /* 0x000e260000000800 */
        /* <DEDUP_REMOVED lines=12> */
[----:B------:R-:W2:Y:S02]  /*3f60*/  FENCE.VIEW.ASYNC.T ;  /* 0x00000000000073c6 */ /* 0x000ea40000000200 */
[----:B--2---:R-:W-:Y:S06]  /*3f70*/  BAR.SYNC.DEFER_BLOCKING 0x0 ;  /* 0x0000000000007b1d */ /* 0x004fec0000010000 */
[----:B------:R-:W2:Y:S01]  /*3f80*/  LDTM.16dp32bit_t0_t15.x8 R4, tmem[UR11] ;  /* 0x0000000b000479ee */ /* 0x000ea20008980000 */
[----:B------:R-:W3:Y:S01]  /*3f90*/  LDTM.16dp32bit_t16_t31.x8 R4, tmem[UR11+0x8] ;  /* 0x0000080b000479ee */ /* 0x000ee200089a0000 */
[----:B------:R-:W-:Y:S01]  /*3fa0*/  NOP ;  /* 0x0000000000007918 */ /* 0x000fe20000000000 */
[----:B01----:R-:W-:Y:S05]  /*3fb0*/  @!P2 BRA `(.L_x_10) ;  /* 0x000000000028a947 */ /* 0x003fea0003800000 */
[C---:B--23--:R-:W-:Y:S01]  /*3fc0*/  FMUL R4, R12.reuse, R4 ;  /* 0x000000040c047220 */ /* 0x04cfe20000400000 */
[C---:B------:R-:W-:Y:S01]  /*3fd0*/  FMUL R5, R12.reuse, R5 ;  /* 0x000000050c057220 */ /* 0x040fe20000400000 */
[C---:B------:R-:W-:Y:S01]  /*3fe0*/  FMUL R6, R12.reuse, R6 ;  /* 0x000000060c067220 */ /* 0x040fe20000400000 */
[C---:B------:R-:W-:Y:S01]  /*3ff0*/  FMUL R7, R12.reuse, R7 ;  /* 0x000000070c077220 */ /* 0x040fe20000400000 */
[C---:B------:R-:W-:Y:S01]  /*4000*/  FMUL R8, R12.reuse, R8 ;  /* 0x000000080c087220 */ /* 0x040fe20000400000 */
[C---:B------:R-:W-:Y:S01]  /*4010*/  FMUL R9, R12.reuse, R9 ;  /* 0x000000090c097220 */ /* 0x040fe20000400000 */
[C---:B------:R-:W-:Y:S01]  /*4020*/  FMUL R10, R12.reuse, R10 ;  /* 0x0000000a0c0a7220 */ /* 0x040fe20000400000 */
[----:B------:R-:W-:-:S04]  /*4030*/  FMUL R11, R12, R11 ;  /* 0x0000000b0c0b7220 */ /* 0x000fc80000400000 */
[----:B------:R0:W-:Y:S01]  /*4040*/  STTM.16dp32bit_t0_t15.x8 tmem[UR11], R4 ;  /* 0x00000004000079ed */ /* 0x0001e2000898000b */
[----:B------:R0:W-:Y:S02]  /*4050*/  STTM.16dp32bit_t16_t31.x8 tmem[UR11+0x8], R4 ;  /* 0x00000804000079ed */ /* 0x0001e400089a000b */
.L_x_10:
[----:B---3--:R-:W1:Y:S02]  /*4060*/  FENCE.VIEW.ASYNC.T ;  /* 0x00000000000073c6 */ /* 0x008e640000000200 */
[----:B-1----:R-:W-:Y:S01]  /*4070*/  BAR.SYNC.DEFER_BLOCKING 0x0 ;  /* 0x0000000000007b1d */ /* 0x002fe20000010000 */
[----:B------:R-:W-:Y:S01]  /*4080*/  FADD R53, R53, R54 ;  /* 0x0000003635357221 */ /* 0x000fe20000000000 */
[----:B------:R-:W-:Y:S01]  /*4090*/  UIADD3 UR13, UPT, UPT, UR9, 0x10, URZ ;  /* 0x00000010090d7890 */ /* 0x000fe2000fffe0ff */
[----:B------:R-:W-:Y:S02]  /*40a0*/  ISETP.GE.AND P4, PT, R99, 0x1, PT ;  /* 0x000000016300780c */ /* 0x000fe40003f86270 */
[----:B------:R-:W-:Y:S01]  /*40b0*/  FADD R53, R12, R53 ;  /* 0x000000350c357221 */ /* 0x000fe20000000000 */
[----:B------:R1:W-:Y:S06]  /*40c0*/  MEMBAR.ALL.CTA ;  /* 0x0000000000007992 */ /* 0x0003ec0000008000 */
[----:B-1----:R-:W1:Y:S02]  /*40d0*/  FENCE.VIEW.ASYNC.S ;  /* 0x00000000000073c6 */ /* 0x002e640000000000 */
[----:B-1----:R-:W-:Y:S06]  /*40e0*/  BAR.SYNC.DEFER_BLOCKING 0x0 ;  /* 0x0000000000007b1d */ /* 0x002fec0000010000 */
[----:B------:R-:W-:Y:S05]  /*40f0*/  @!P3 BRA `(.L_x_11) ;  /* 0x0000000000c0b947 */ /* 0x000fea0003800000 */
[----:B------:R-:W-:Y:S01]  /*4100*/  USHF.R.U32.HI UR16, URZ, 0x4, UR10 ;  /* 0x00000004ff107899 */ /* 0x000fe2000801160a */
[----:B------:R-:W-:Y:S01]  /*4110*/  UMOV UR4, URZ ;  /* 0x000000ff00047c82 */ /* 0x000fe20008000000 */
[----:B------:R-:W-:Y:S02]  /*4120*/  UMOV UR5, URZ ;  /* 0x000000ff00057c82 */ /* 0x000fe40008000000 */
[----:B------:R-:W-:Y:S02]  /*4130*/  USGXT.U32 UR16, UR16, 0xe ;  /* 0x0000000e1010789a */ /* 0x000fe40008000000 */
[----:B------:R-:W-:Y:S02]  /*4140*/  UIADD3 UR6, UPT, UPT, UR9, 0x18, URZ ;  /* 0x0000001809067890 */ /* 0x000fe4000fffe0ff */
[----:B------:R-:W-:Y:S02]  /*4150*/  UIADD3 UR38, UP1, UPT, UR16, 0x2, URZ ;  /* 0x0000000210267890 */ /* 0x000fe4000ff3e0ff */
[----:B------:R-:W-:-:S02]  /*4160*/  UIADD3 UR15, UPT, UPT, UR9, 0x20, URZ ;  /* 0x00000020090f7890 */ /* 0x000fc4000fffe0ff */
[----:B------:R-:W-:Y:S02]  /*4170*/  UIADD3.X UR39, UPT, UPT, UR4, 0x40004040, URZ, UP1, !UPT ;  /* 0x4000404004277890 */ /* 0x000fe40008ffe4ff */
[----:B------:R-:W-:Y:S01]  /*4180*/  UIADD3 UR19, UPT, UPT, UR9, 0x28, URZ ;  /* 0x0000002809137890 */ /* 0x000fe2000fffe0ff */
[----:B------:R-:W-:Y:S01]  /*4190*/  UMOV UR4, UR12 ;  /* 0x0000000c00047c82 */ /* 0x000fe20008000000 */
[----:B------:R-:W-:Y:S01]  /*41a0*/  UIADD3.64 UR40, UPT, UPT, UR38, 0x4, URZ ;  /* 0x0000000426287897 */ /* 0x000fe2000fffe0ff */
[----:B------:R-:W-:Y:S01]  /*41b0*/  UMOV UR53, UR4 ;  /* 0x0000000400357c82 */ /* 0x000fe20008000000 */
[----:B------:R-:W-:Y:S02]  /*41c0*/  UIADD3.64 UR4, UPT, UPT, UR38, 0x2, URZ ;  /* 0x0000000226047897 */ /* 0x000fe4000fffe0ff */
[----:B------:R-:W-:Y:S02]  /*41d0*/  UIADD3 UR24, UPT, UPT, UR9, 0x30, URZ ;  /* 0x0000003009187890 */ /* 0x000fe4000fffe0ff */
[----:B------:R-:W-:-:S02]  /*41e0*/  UIADD3.64 UR42, UPT, UPT, UR38, 0x7e, URZ ;  /* 0x0000007e262a7897 */ /* 0x000fc4000fffe0ff */
[----:B------:R-:W-:Y:S02]  /*41f0*/  UIADD3 UR46, UPT, UPT, UR9, 0x38, URZ ;  /* 0x00000038092e7890 */ /* 0x000fe4000fffe0ff */
[----:B------:R-:W-:Y:S02]  /*4200*/  UIADD3.64 UR44, UPT, UPT, UR38, 0x80, URZ ;  /* 0x00000080262c7897 */ /* 0x000fe4000fffe0ff */
[----:B------:R-:W-:Y:S02]  /*4210*/  UIADD3 UR47, UPT, UPT, UR9, 0x40, URZ ;  /* 0x00000040092f7890 */ /* 0x000fe4000fffe0ff */
[----:B------:R-:W-:Y:S01]  /*4220*/  UIADD3.64 UR48, UPT, UPT, UR38, 0x82, URZ ;  /* 0x0000008226307897 */ /* 0x000fe2000fffe0ff */
[----:B------:R-:W-:Y:S01]  /*4230*/  UMOV UR20, 0x0 ;  /* 0x0000000000147882 */ /* 0x000fe20000000000 */
[----:B------:R-:W-:Y:S01]  /*4240*/  UMOV UR21, 0x4040010 ;  /* 0x0404001000157882 */ /* 0x000fe20000000000 */
[----:B------:R-:W-:Y:S02]  /*4250*/  UIADD3 UR52, UPT, UPT, UR9, 0x48, URZ ;  /* 0x0000004809347890 */ /* 0x000fe4000fffe0ff */
[----:B------:R-:W-:Y:S01]  /*4260*/  UIADD3.64 UR50, UPT, UPT, UR38, 0x84, URZ ;  /* 0x0000008426327897 */ /* 0x000fe2000fffe0ff */
[----:B------:R-:W-:Y:S01]  /*4270*/  UMOV UR17, 0x40004040 ;  /* 0x4000404000117882 */ /* 0x000fe20000000000 */
[----:B------:R-:W-:Y:S01]  /*4280*/  UMOV UR26, 0x0 ;  /* 0x00000000001a7882 */ /* 0x000fe20000000000 */
[----:B------:R-:W-:Y:S01]  /*4290*/  UMOV UR27, 0x4040010 ;  /* 0x04040010001b7882 */ /* 0x000fe20000000000 */
[----:B------:R-:W-:Y:S01]  /*42a0*/  UMOV UR32, 0x0 ;  /* 0x0000000000207882 */ /* 0x000fe20000000000 */
[----:B------:R-:W-:Y:S01]  /*42b0*/  UMOV UR33, 0x4040010 ;  /* 0x0404001000217882 */ /* 0x000fe20000000000 */
[----:B------:R1:W-:Y:S01]  /*42c0*/  UTCHMMA tmem[UR13], gdesc[UR16], tmem[UR9], tmem[UR20], idesc[UR21], UPT ;  /* 0x00ff14100d0079ea */ /* 0x0003e2000b800009 */
        /* <DEDUP_REMOVED lines=15> */
[----:B------:R1:W-:Y:S01]  /*43c0*/  UTCHMMA tmem[UR47], gdesc[UR48], tmem[UR9], tmem[UR34], idesc[UR35], UPT ;  /* 0x00ff22302f0079ea */ /* 0x0003e2000b800009 */
[----:B------:R1:W-:Y:S01]  /*43d0*/  UTCHMMA tmem[UR52], gdesc[UR50], tmem[UR9], tmem[UR54], idesc[UR55], UPT ;  /* 0x00ff3632340079ea */ /* 0x0003e2000b800009 */
[----:B------:R1:W-:Y:S01]  /*43e0*/  UTCBAR [UR53], URZ ;  /* 0x000000ff350073e9 */ /* 0x0003e200080000ff */
[----:B------:R-:W-:Y:S01]  /*43f0*/  NOP ;  /* 0x0000000000007918 */ /* 0x000fe20000000000 */
.L_x_11:
[----:B-1----:R-:W-:Y:S01]  /*4400*/  UMOV UR6, URZ ;  /* 0x000000ff00067c82 */ /* 0x002fe20008000000 */
[----:B------:R-:W-:Y:S02]  /*4410*/  FSEL R36, R36, -INF , P2 ;  /* 0xff80000024247808 */ /* 0x000fe40001000000 */
[----:B------:R-:W-:Y:S01]  /*4420*/  FSEL R100, R53, 1, P2 ;  /* 0x3f80000035647808 */ /* 0x000fe20001000000 */
[----:B------:R-:W-:Y:S06]  /*4430*/  @!P4 BRA `(.L_x_12) ;  /* 0x0000003400c8c947 */ /* 0x000fec0003800000 */
[----:B------:R-:W-:Y:S01]  /*4440*/  UIADD3 UR4, UPT, UPT, UR10, 0x2000, URZ ;  /* 0x000020000a047890 */ /* 0x000fe2000fffe0ff */
[----:B------:R-:W-:Y:S01]  /*4450*/  IMAD.SHL.U32 R101, R101, 0x80, RZ ;  /* 0x0000008065657824 */ /* 0x000fe200078e00ff */
[----:B------:R-:W-:Y:S01]  /*4460*/  USHF.L.U32 UR15, UR7, 0x7, URZ ;  /* 0x00000007070f7899 */ /* 0x000fe200080006ff */
[----:B------:R-:W-:Y:S01]  /*4470*/  IMAD.MOV.U32 R117, RZ, RZ, R36 ;  /* 0x000000ffff757224 */ /* 0x000fe200078e0024 */
[----:B------:R-:W-:Y:S01]  /*4480*/  USHF.R.U32.HI UR4, URZ, 0x4, UR4 ;  /* 0x00000004ff047899 */ /* 0x000fe20008011604 */
[----:B------:R-:W-:Y:S01]  /*4490*/  IMAD.MOV.U32 R150, RZ, RZ, RZ ;  /* 0x000000ffff967224 */ /* 0x000fe200078e00ff */
[----:B------:R-:W-:Y:S01]  /*44a0*/  UIADD3 UR5, UPT, UPT, UR10, 0x3000, URZ ;  /* 0x000030000a057890 */ /* 0x000fe2000fffe0ff */
[----:B------:R-:W-:Y:S01]  /*44b0*/  IMAD.MOV.U32 R22, RZ, RZ, RZ ;  /* 0x000000ffff167224 */ /* 0x000fe200078e00ff */
[----:B------:R-:W-:Y:S01]  /*44c0*/  USGXT.U32 UR16, UR4, 0xe ;  /* 0x0000000e0410789a */ /* 0x000fe20008000000 */
[----:B------:R-:W-:Y:S01]  /*44d0*/  IMAD.MOV.U32 R115, RZ, RZ, R101 ;  /* 0x000000ffff737224 */ /* 0x000fe200078e0065 */
[----:B------:R-:W-:Y:S01]  /*44e0*/  USHF.R.U32.HI UR14, URZ, 0x4, UR14 ;  /* 0x00000004ff0e7899 */ /* 0x000fe2000801160e */
[----:B------:R-:W-:Y:S01]  /*44f0*/  IMAD.U32 R114, RZ, RZ, UR15 ;  /* 0x0000000fff727e24 */ /* 0x000fe2000f8e00ff */
[----:B------:R-:W-:Y:S01]  /*4500*/  UIADD3 UR26, UP2, UPT, UR16, 0x2, URZ ;  /* 0x00000002101a7890 */ /* 0x000fe2000ff5e0ff */
[----:B------:R-:W-:Y:S01]  /*4510*/  UMOV UR4, URZ ;  /* 0x000000ff00047c82 */ /* 0x000fe20008000000 */
[----:B------:R-:W-:-:S02]  /*4520*/  USHF.R.U32.HI UR5, URZ, 0x4, UR5 ;  /* 0x00000004ff057899 */ /* 0x000fc40008011605 */
[----:B------:R-:W-:Y:S02]  /*4530*/  UIADD3.X UR27, UPT, UPT, UR4, 0x40004040, URZ, UP2, !UPT ;  /* 0x40004040041b7890 */ /* 0x000fe400097fe4ff */
[----:B------:R-:W-:Y:S01]  /*4540*/  UISETP.NE.U32.AND UP1, UPT, UR18, URZ, UPT ;  /* 0x000000ff1200728c */ /* 0x000fe2000bf25070 */
[----:B------:R-:W1:Y:S01]  /*4550*/  LDCU UR54, c[0x0][0x3a8] ;  /* 0x00007500ff3677ac */ /* 0x000e620008000800 */
[----:B------:R-:W-:Y:S02]  /*4560*/  USGXT.U32 UR14, UR14, 0xe ;  /* 0x0000000e0e0e789a */ /* 0x000fe40008000000 */
[----:B------:R-:W-:Y:S02]  /*4570*/  USGXT.U32 UR20, UR5, 0xe ;  /* 0x0000000e0514789a */ /* 0x000fe40008000000 */
[----:B------:R-:W-:Y:S02]  /*4580*/  UIADD3.64 UR28, UPT, UPT, UR26, 0x2, URZ ;  /* 0x000000021a1c7897 */ /* 0x000fe4000fffe0ff */
[----:B------:R-:W-:-:S02]  /*4590*/  UIADD3.64 UR30, UPT, UPT, UR26, 0x4, URZ ;  /* 0x000000041a1e7897 */ /* 0x000fc4000fffe0ff */
[----:B------:R-:W-:Y:S02]  /*45a0*/  UIADD3.64 UR32, UPT, UPT, UR26, 0x7e, URZ ;  /* 0x0000007e1a207897 */ /* 0x000fe4000fffe0ff */
[----:B------:R-:W-:Y:S02]  /*45b0*/  UIADD3.64 UR34, UPT, UPT, UR26, 0x80, URZ ;  /* 0x000000801a227897 */ /* 0x000fe4000fffe0ff */
[----:B------:R-:W-:Y:S02]  /*45c0*/  UIADD3.64 UR36, UPT, UPT, UR26, 0x82, URZ ;  /* 0x000000821a247897 */ /* 0x000fe4000fffe0ff */
[----:B------:R-:W-:Y:S01]  /*45d0*/  UIADD3.64 UR38, UPT, UPT, UR26, 0x84, URZ ;  /* 0x000000841a267897 */ /* 0x000fe2000fffe0ff */
[----:B------:R-:W-:-:S11]  /*45e0*/  UMOV UR24, 0x1 ;  /* 0x0000000100187882 */ /* 0x000fd60000000000 */
.L_x_17:
[----:B0-2---:R-:W-:-:S04]  /*45f0*/  IMAD.WIDE R4, R115, 0x2, R112 ;  /* 0x0000000273047825 */ /* 0x005fc800078e0270 */
[C---:B------:R-:W-:Y:S01]  /*4600*/  IMAD.WIDE R6, R115.reuse, 0x2, R110 ;  /* 0x0000000273067825 */ /* 0x040fe200078e026e */
[----:B------:R0:W2:Y:S03]  /*4610*/  LDG.E.U16 R23, desc[UR22][R4.64] ;  /* 0x0000001604177981 */ /* 0x0000a6000c1e1500 */
[C---:B------:R-:W-:Y:S01]  /*4620*/  IMAD.WIDE R8, R115.reuse, 0x2, R108 ;  /* 0x0000000273087825 */ /* 0x040fe200078e026c */
[----:B------:R3:W4:Y:S03]  /*4630*/  LDG.E.U16 R25, desc[UR22][R6.64] ;  /* 0x0000001606197981 */ /* 0x000726000c1e1500 */
        /* <DEDUP_REMOVED lines=10> */
[----:B0-----:R-:W-:-:S02]  /*46e0*/  IMAD.WIDE R4, R115, 0x2, R88 ;  /* 0x0000000273047825 */ /* 0x001fc400078e0258 */
[----:B------:R-:W4:Y:S02]  /*46f0*/  LDG.E.U16 R19, desc[UR22][R18.64] ;  /* 0x0000001612137981 */ /* 0x000f24000c1e1500 */
[C---:B------:R-:W-:Y:S02]  /*4700*/  IMAD.WIDE R20, R115.reuse, 0x2, R86 ;  /* 0x0000000273147825 */ /* 0x040fe400078e0256 */
[----:B------:R-:W4:Y:S02]  /*4710*/  LDG.E.U16 R5, desc[UR22][R4.64] ;  /* 0x0000001604057981 */ /* 0x000f24000c1e1500 */
[C---:B---3--:R-:W-:Y:S02]  /*4720*/  IMAD.WIDE R6, R115.reuse, 0x2, R84 ;  /* 0x0000000273067825 */ /* 0x048fe400078e0254 */
[----:B------:R-:W3:Y:S02]  /*4730*/  LDG.E.U16 R21, desc[UR22][R20.64] ;  /* 0x0000001614157981 */ /* 0x000ee4000c1e1500 */
[----:B-----5:R-:W-:-:S02]  /*4740*/  IMAD.WIDE R8, R115, 0x2, R82 ;  /* 0x0000000273087825 */ /* 0x020fc400078e0252 */
[----:B------:R0:W5:Y:S02]  /*4750*/  LDG.E.U16 R7, desc[UR22][R6.64] ;  /* 0x0000001606077981 */ /* 0x000164000c1e1500 */
[C---:B-1----:R-:W-:Y:S02]  /*4760*/  IMAD.WIDE R10, R115.reuse, 0x2, R80 ;  /* 0x00000002730a7825 */ /* 0x042fe400078e0250 */
[----:B------:R1:W5:Y:S02]  /*4770*/  LDG.E.U16 R9, desc[UR22][R8.64] ;  /* 0x0000001608097981 */ /* 0x000364000c1e1500 */
[C---:B------:R-:W-:Y:S02]  /*4780*/  IMAD.WIDE R12, R115.reuse, 0x2, R78 ;  /* 0x00000002730c7825 */ /* 0x040fe400078e024e */
[----:B------:R0:W5:Y:S02]  /*4790*/  LDG.E.U16 R11, desc[UR22][R10.64] ;  /* 0x000000160a0b7981 */ /* 0x000164000c1e1500 */
[----:B------:R-:W-:-:S02]  /*47a0*/  IMAD.WIDE R14, R115, 0x2, R76 ;  /* 0x00000002730e7825 */ /* 0x000fc400078e024c */
[----:B------:R-:W5:Y:S02]  /*47b0*/  LDG.E.U16 R13, desc[UR22][R12.64] ;  /* 0x000000160c0d7981 */ /* 0x000f64000c1e1500 */
[----:B------:R-:W-:Y:S02]  /*47c0*/  IMAD.WIDE R16, R115, 0x2, R74 ;  /* 0x0000000273107825 */ /* 0x000fe400078e024a */
[----:B------:R-:W5:Y:S04]  /*47d0*/  LDG.E.U16 R15, desc[UR22][R14.64] ;  /* 0x000000160e0f7981 */ /* 0x000f68000c1e1500 */
[----:B------:R-:W5:Y:S01]  /*47e0*/  LDG.E.U16 R17, desc[UR22][R16.64] ;  /* 0x0000001610117981 */ /* 0x000f62000c1e1500 */
[----:B------:R-:W-:Y:S02]  /*47f0*/  UMOV UR6, 0x1 ;  /* 0x0000000100067882 */ /* 0x000fe40000000000 */
[----:B------:R-:W-:-:S04]  /*4800*/  @!UP0 UIADD3 UR6, UPT, UPT, -UR6, 0x100000, URZ ;  /* 0x0010000006068890 */ /* 0x000fc8000fffe1ff */
[----:B------:R-:W-:Y:S02]  /*4810*/  @!UP0 USHF.L.U32 UR7, UR6, 0xb, URZ ;  /* 0x0000000b06078899 */ /* 0x000fe400080006ff */
[----:B------:R-:W-:Y:S01]  /*4820*/  @!UP0 USHF.L.U32 UR6, UR6, 0x1, URZ ;  /* 0x0000000106068899 */ /* 0x000fe200080006ff */
[----:B------:R-:W-:Y:S01]  /*4830*/  VIADD R116, R22, 0x80 ;  /* 0x0000008016747836 */ /* 0x000fe20000000000 */
[----:B------:R-:W-:-:S04]  /*4840*/  VOTEU.ALL UP2, P1 ;  /* 0x0000000000ff7886 */ /* 0x000fc80000840000 */
[C-C-:B------:R-:W-:Y:S02]  /*4850*/  LOP3.LUT R37, R116.reuse, 0x35, R69.reuse, 0xfe, !PT ;  /* 0x0000003574257812 */ /* 0x140fe400078efe45 */
[--C-:B------:R-:W-:Y:S02]  /*4860*/  LOP3.LUT R41, R116, 0x34, R69.reuse, 0xfe, !PT ;  /* 0x0000003474297812 */ /* 0x100fe400078efe45 */
[----:B------:R-:W-:Y:S02]  /*4870*/  ISETP.GE.AND P2, PT, R70, R37, PT ;  /* 0x000000254600720c */ /* 0x000fe40003f46270 */
[----:B------:R-:W-:Y:S02]  /*4880*/  LOP3.LUT R37, R116, 0x37, R69, 0xfe, !PT ;  /* 0x0000003774257812 */ /* 0x000fe400078efe45 */
[C---:B------:R-:W-:Y:S02]  /*4890*/  ISETP.GE.AND P3, PT, R70.reuse, R41, PT ;  /* 0x000000294600720c */ /* 0x040fe40003f66270 */
[----:B------:R-:W-:-:S02]  /*48a0*/  ISETP.GE.AND P6, PT, R70, R37, PT ;  /* 0x000000254600720c */ /* 0x000fc40003fc6270 */
[C-C-:B------:R-:W-:Y:S02]  /*48b0*/  LOP3.LUT R39, R116.reuse, 0x36, R69.reuse, 0xfe, !PT ;  /* 0x0000003674277812 */ /* 0x140fe400078efe45 */
[C-C-:B------:R-:W-:Y:S02]  /*48c0*/  LOP3.LUT R41, R116.reuse, 0x31, R69.reuse, 0xfe, !PT ;  /* 0x0000003174297812 */ /* 0x140fe400078efe45 */
[C-C-:B------:R-:W-:Y:S02]  /*48d0*/  LOP3.LUT R43, R116.reuse, 0x32, R69.reuse, 0xfe, !PT ;  /* 0x00000032742b7812 */ /* 0x140fe400078efe45 */
[----:B------:R-:W-:Y:S02]  /*48e0*/  LOP3.LUT R37, R116, 0x30, R69, 0xfe, !PT ;  /* 0x0000003074257812 */ /* 0x000fe400078efe45 */
[----:B0-----:R-:W-:Y:S02]  /*48f0*/  SEL R6, RZ, 0x1, P6 ;  /* 0x00000001ff067807 */ /* 0x001fe40003000000 */
[----:B------:R-:W-:-:S02]  /*4900*/  ISETP.GE.AND P4, PT, R70, R39, PT ;  /* 0x000000274600720c */ /* 0x000fc40003f86270 */
[C---:B------:R-:W-:Y:S02]  /*4910*/  ISETP.GE.AND P5, PT, R70.reuse, R41, PT ;  /* 0x000000294600720c */ /* 0x040fe40003fa6270 */
[----:B------:R-:W-:Y:S02]  /*4920*/  ISETP.GE.AND P6, PT, R70, R43, PT ;  /* 0x0000002b4600720c */ /* 0x000fe40003fc6270 */
[C-C-:B------:R-:W-:Y:S02]  /*4930*/  LOP3.LUT R39, R116.reuse, 0x33, R69.reuse, 0xfe, !PT ;  /* 0x0000003374277812 */ /* 0x140fe400078efe45 */
[----:B------:R-:W-:Y:S02]  /*4940*/  LOP3.LUT R43, R116, 0x3c, R69, 0xfe, !PT ;  /* 0x0000003c742b7812 */ /* 0x000fe400078efe45 */
[----:B------:R-:W-:Y:S02]  /*4950*/  SEL R4, RZ, 0x4, P2 ;  /* 0x00000004ff047807 */ /* 0x000fe40001000000 */
[----:B------:R-:W-:-:S02]  /*4960*/  ISETP.GE.AND P2, PT, R70, R37, PT ;  /* 0x000000254600720c */ /* 0x000fc40003f46270 */
[----:B------:R-:W-:Y:S02]  /*4970*/  SEL R37, RZ, 0x7fff8, P3 ;  /* 0x0007fff8ff257807 */ /* 0x000fe40001800000 */
[--C-:B------:R-:W-:Y:S02]  /*4980*/  LOP3.LUT R41, R116, 0x3d, R69.reuse, 0xfe, !PT ;  /* 0x0000003d74297812 */ /* 0x100fe400078efe45 */
[----:B-1----:R-:W-:Y:S02]  /*4990*/  SEL R8, RZ, 0x4, P5 ;  /* 0x00000004ff087807 */ /* 0x002fe40002800000 */
[C---:B------:R-:W-:Y:S02]  /*49a0*/  ISETP.GE.AND P3, PT, R70.reuse, R39, PT ;  /* 0x000000274600720c */ /* 0x040fe40003f66270 */
[----:B------:R-:W-:Y:S02]  /*49b0*/  ISETP.GE.AND P5, PT, R70, R43, PT ;  /* 0x0000002b4600720c */ /* 0x000fe40003fa6270 */
[----:B------:R-:W-:-:S02]  /*49c0*/  LOP3.LUT R45, R116, 0x3f, R69, 0xfe, !PT ;  /* 0x0000003f742d7812 */ /* 0x000fc400078efe45 */
[----:B------:R-:W-:Y:S02]  /*49d0*/  LOP3.LUT R43, R116, 0x3e, R69, 0xfe, !PT ;  /* 0x0000003e742b7812 */ /* 0x000fe400078efe45 */
[----:B------:R-:W-:Y:S02]  /*49e0*/  SEL R39, RZ, 0x1fffe, P4 ;  /* 0x0001fffeff277807 */ /* 0x000fe40002000000 */
[C---:B------:R-:W-:Y:S02]  /*49f0*/  ISETP.GE.AND P4, PT, R70.reuse, R41, PT ;  /* 0x000000294600720c */ /* 0x040fe40003f86270 */
[----:B------:R-:W-:Y:S02]  /*4a00*/  SEL R41, RZ, 0x7fff8, P2 ;  /* 0x0007fff8ff297807 */ /* 0x000fe40001000000 */
[----:B------:R-:W-:Y:S02]  /*4a10*/  SEL R10, RZ, 0x1, P3 ;  /* 0x00000001ff0a7807 */ /* 0x000fe40001800000 */
[----:B------:R-:W-:-:S02]  /*4a20*/  ISETP.GE.AND P2, PT, R70, R45, PT ;  /* 0x0000002d4600720c */ /* 0x000fc40003f46270 */
[----:B------:R-:W-:Y:S01]  /*4a30*/  ISETP.GE.AND P3, PT, R70, R43, PT ;  /* 0x0000002b4600720c */ /* 0x000fe20003f66270 */
[----:B--2---:R-:W-:Y:S04]  /*4a40*/  STS.U16 [R68+UR10+0x1000], R23 ;  /* 0x0010001744007988 */ /* 0x004fe8000800040a */
[----:B----4-:R-:W-:Y:S04]  /*4a50*/  STS.U16 [R68+UR10+0x1100], R25 ;  /* 0x0011001944007988 */ /* 0x010fe8000800040a */
[----:B------:R-:W-:Y:S04]  /*4a60*/  STS.U16 [R68+UR10+0x1200], R27 ;  /* 0x0012001b44007988 */ /* 0x000fe8000800040a */
[----:B------:R-:W-:Y:S04]  /*4a70*/  STS.U16 [R68+UR10+0x1300], R29 ;  /* 0x0013001d44007988 */ /* 0x000fe8000800040a */
[----:B------:R-:W-:Y:S04]  /*4a80*/  STS.U16 [R68+UR10+0x1400], R31 ;  /* 0x0014001f44007988 */ /* 0x000fe8000800040a */
[----:B------:R-:W-:Y:S04]  /*4a90*/  STS.U16 [R68+UR10+0x1500], R33 ;  /* 0x0015002144007988 */ /* 0x000fe8000800040a */
[----:B------:R-:W-:Y:S04]  /*4aa0*/  STS.U16 [R68+UR10+0x1600], R35 ;  /* 0x0016002344007988 */ /* 0x000fe8000800040a */
[----:B------:R0:W-:Y:S04]  /*4ab0*/  STS.U16 [R68+UR10+0x1700], R19 ;  /* 0x0017001344007988 */ /* 0x0001e8000800040a */
[----:B------:R1:W-:Y:S04]  /*4ac0*/  STS.U16 [R68+UR10+0x1800], R5 ;  /* 0x0018000544007988 */ /* 0x0003e8000800040a */
[----:B---3--:R2:W-:Y:S04]  /*4ad0*/  STS.U16 [R68+UR10+0x1900], R21 ;  /* 0x0019001544007988 */ /* 0x0085e8000800040a */
[----:B-----5:R2:W-:Y:S04]  /*4ae0*/  STS.U16 [R68+UR10+0x1a00], R7 ;  /* 0x001a000744007988 */ /* 0x0205e8000800040a */
[----:B------:R2:W-:Y:S04]  /*4af0*/  STS.U16 [R68+UR10+0x1b00], R9 ;  /* 0x001b000944007988 */ /* 0x0005e8000800040a */
[----:B------:R2:W-:Y:S04]  /*4b00*/  STS.U16 [R68+UR10+0x1c00], R11 ;  /* 0x001c000b44007988 */ /* 0x0005e8000800040a */
[----:B------:R2:W-:Y:S04]  /*4b10*/  STS.U16 [R68+UR10+0x1d00], R13 ;  /* 0x001d000d44007988 */ /* 0x0005e8000800040a */
[----:B------:R2:W-:Y:S04]  /*4b20*/  STS.U16 [R68+UR10+0x1e00], R15 ;  /* 0x001e000f44007988 */ /* 0x0005e8000800040a */
[----:B------:R2:W-:Y:S01]  /*4b30*/  STS.U16 [R68+UR10+0x1f00], R17 ;  /* 0x001f001144007988 */ /* 0x0005e2000800040a */
[----:B------:R3:W-:Y:S06]  /*4b40*/  MEMBAR.ALL.CTA ;  /* 0x0000000000007992 */ /* 0x0007ec0000008000 */
[----:B---3--:R-:W-:Y:S04]  /*4b50*/  FENCE.VIEW.ASYNC.S ;  /* 0x00000000000073c6 */ /* 0x008fe80000000000 */
[----:B------:R-:W3:Y:S02]  /*4b60*/  FENCE.VIEW.ASYNC.S ;  /* 0x00000000000073c6 */ /* 0x000ee40000000000 */
[----:B---3--:R2:W3:Y:S01]  /*4b70*/  @!UP2 SYNCS.EXCH.64 URZ, [UR10+0x3810], UR6 ;  /* 0x003810060affa5b2 */ /* 0x0084e20008000100 */
[----:B0-----:R-:W-:-:S02]  /*4b80*/  LOP3.LUT R19, R116, 0x39, R69, 0xfe, !PT ;  /* 0x0000003974137812 */ /* 0x001fc400078efe45 */
[----:B-1----:R-:W-:Y:S01]  /*4b90*/  SEL R5, RZ, 0x1fffe, P6 ;  /* 0x0001fffeff057807 */ /* 0x002fe20003000000 */
[----:B---3--:R-:W-:Y:S06]  /*4ba0*/  BAR.SYNC.DEFER_BLOCKING 0x0 ;  /* 0x0000000000007b1d */ /* 0x008fec0000010000 */
[----:B--2---:R-:W-:Y:S05]  /*4bb0*/  BRA.U UP1, `(.L_x_13) ;  /* 0x00000001012c7547 */ /* 0x004fea000b800000 */
[----:B------:R-:W-:Y:S01]  /*4bc0*/  UIADD3 UR6, UPT, UPT, UR10, 0x3810, URZ ;  /* 0x000038100a067890 */ /* 0x000fe2000fffe0ff */
[----:B------:R-:W-:Y:S01]  /*4bd0*/  UMOV UR7, URZ ;  /* 0x000000ff00077c82 */ /* 0x000fe20008000000 */
[----:B------:R-:W-:Y:S01]  /*4be0*/  UMOV UR21, 0x40004040 ;  /* 0x4000404000157882 */ /* 0x000fe20000000000 */
[----:B------:R-:W-:Y:S01]  /*4bf0*/  UMOV UR18, UR14 ;  /* 0x0000000e00127c82 */ /* 0x000fe20008000000 */
[----:B------:R-:W-:Y:S01]  /*4c00*/  UMOV UR19, 0xc0004010 ;  /* 0xc000401000137882 */ /* 0x000fe20000000000 */
[----:B------:R-:W-:Y:S01]  /*4c10*/  UMOV UR40, 0x0 ;  /* 0x0000000000287882 */ /* 0x000fe20000000000 */
[----:B------:R-:W-:Y:S01]  /*4c20*/  UMOV UR41, 0x4208010 ;  /* 0x0420801000297882 */ /* 0x000fe20000000000 */
[----:B------:R-:W-:Y:S01]  /*4c30*/  UMOV UR6, UR6 ;  /* 0x0000000600067c82 */ /* 0x000fe20008000000 */
[----:B------:R0:W-:Y:S01]  /*4c40*/  UTCHMMA gdesc[UR20], gdesc[UR18], tmem[UR25], tmem[UR40], idesc[UR41], !UPT ;  /* 0x00ff2812140075ea */ /* 0x0001e2000f800019 */
[----:B------:R0:W-:Y:S01]  /*4c50*/  UTCBAR [UR6], URZ ;  /* 0x000000ff060073e9 */ /* 0x0001e200080000ff */
[----:B------:R-:W-:-:S02]  /*4c60*/  NOP ;  /* 0x0000000000007918 */ /* 0x000fc40000000000 */
.L_x_13:
[----:B------:R-:W1:Y:S01]  /*4c70*/  SYNCS.PHASECHK.TRANS64.TRYWAIT P6, [UR10+0x3810], RZ ;  /* 0x003810ffff0075a7 */ /* 0x000e6200080c110a */
[----:B------:R-:W-:Y:S01]  /*4c80*/  LOP3.LUT R9, R116, 0x38, R69, 0xfe, !PT ;  /* 0x0000003874097812 */ /* 0x000fe200078efe45 */
[----:B------:R-:W-:Y:S01]  /*4c90*/  IMAD.IADD R6, R6, 0x1, R39 ;  /* 0x0000000106067824 */ /* 0x000fe200078e0227 */
[----:B------:R-:W-:Y:S01]  /*4ca0*/  SEL R12, RZ, 0x7fff8, P5 ;  /* 0x0007fff8ff0c7807 */ /* 0x000fe20002800000 */
[----:B------:R-:W-:Y:S01]  /*4cb0*/  IMAD.IADD R153, R69, 0x1, R22 ;  /* 0x0000000145997824 */ /* 0x000fe200078e0216 */
[----:B------:R-:W-:Y:S01]  /*4cc0*/  SEL R7, RZ, 0x4, P4 ;  /* 0x00000004ff077807 */ /* 0x000fe20002000000 */
[----:B------:R-:W-:Y:S01]  /*4cd0*/  IMAD.IADD R5, R10, 0x1, R5 ;  /* 0x000000010a057824 */ /* 0x000fe200078e0205 */
[C---:B------:R-:W-:Y:S01]  /*4ce0*/  ISETP.GE.AND P5, PT, R70.reuse, R9, PT ;  /* 0x000000094600720c */ /* 0x040fe20003fa6270 */
[----:B------:R-:W-:Y:S01]  /*4cf0*/  VIADD R15, R153, 0x80 ;  /* 0x00000080990f7836 */ /* 0x000fe20000000000 */
[----:B------:R-:W-:Y:S02]  /*4d00*/  ISETP.GE.AND P4, PT, R70, R19, PT ;  /* 0x000000134600720c */ /* 0x000fe40003f86270 */
[----:B------:R-:W-:-:S02]  /*4d10*/  LOP3.LUT R9, R116, 0x3b, R69, 0xfe, !PT ;  /* 0x0000003b74097812 */ /* 0x000fc400078efe45 */
[----:B------:R-:W-:Y:S02]  /*4d20*/  LOP3.LUT R13, R116, 0x3a, R69, 0xfe, !PT ;  /* 0x0000003a740d7812 */ /* 0x000fe400078efe45 */
[----:B------:R-:W-:Y:S02]  /*4d30*/  SEL R14, RZ, 0x1fffe, P3 ;  /* 0x0001fffeff0e7807 */ /* 0x000fe40001800000 */
[C---:B------:R-:W-:Y:S02]  /*4d40*/  ISETP.GE.AND P3, PT, R70.reuse, R9, PT ;  /* 0x000000094600720c */ /* 0x040fe40003f66270 */
[----:B------:R-:W-:Y:S02]  /*4d50*/  SEL R11, RZ, 0x4, P4 ;  /* 0x00000004ff0b7807 */ /* 0x000fe40002000000 */
[----:B------:R-:W-:Y:S02]  /*4d60*/  ISETP.GE.AND P4, PT, R70, R13, PT ;  /* 0x0000000d4600720c */ /* 0x000fe40003f86270 */
[----:B------:R-:W-:-:S02]  /*4d70*/  SEL R9, RZ, 0x1, P2 ;  /* 0x00000001ff097807 */ /* 0x000fc40001000000 */
[----:B------:R-:W-:Y:S02]  /*4d80*/  SEL R13, RZ, 0x1, P3 ;  /* 0x00000001ff0d7807 */ /* 0x000fe40001800000 */
[----:B------:R-:W-:Y:S01]  /*4d90*/  SEL R16, RZ, 0x1fffe, P4 ;  /* 0x0001fffeff107807 */ /* 0x000fe20002000000 */
[----:B------:R-:W-:Y:S01]  /*4da0*/  IMAD.IADD R9, R9, 0x1, R14 ;  /* 0x0000000109097824 */ /* 0x000fe200078e020e */
[----:B------:R-:W-:Y:S02]  /*4db0*/  LOP3.LUT R6, R6, 0x3, RZ, 0xc0, !PT ;  /* 0x0000000306067812 */ /* 0x000fe400078ec0ff */
[----:B------:R-:W-:Y:S01]  /*4dc0*/  LOP3.LUT R5, R5, 0x3, RZ, 0xc0, !PT ;  /* 0x0000000305057812 */ /* 0x000fe200078ec0ff */
[----:B------:R-:W-:Y:S01]  /*4dd0*/  IMAD.IADD R13, R13, 0x1, R16 ;  /* 0x000000010d0d7824 */ /* 0x000fe200078e0210 */
[----:B------:R-:W-:Y:S02]  /*4de0*/  IADD3 R4, PT, PT, R6, R37, R4 ;  /* 0x0000002506047210 */ /* 0x000fe40007ffe004 */
[----:B------:R-:W-:-:S02]  /*4df0*/  LOP3.LUT R9, R9, 0x3, RZ, 0xc0, !PT ;  /* 0x0000000309097812 */ /* 0x000fc400078ec0ff */
[----:B------:R-:W-:Y:S01]  /*4e00*/  SEL R6, RZ, 0x7fff8, P5 ;  /* 0x0007fff8ff067807 */ /* 0x000fe20002800000 */
[----:B------:R-:W-:Y:S01]  /*4e10*/  IMAD.SHL.U32 R4, R4, 0x100, RZ ;  /* 0x0000010004047824 */ /* 0x000fe200078e00ff */
[----:B------:R-:W-:Y:S02]  /*4e20*/  LOP3.LUT R13, R13, 0x3, RZ, 0xc0, !PT ;  /* 0x000000030d0d7812 */ /* 0x000fe400078ec0ff */
[----:B------:R-:W-:Y:S02]  /*4e30*/  IADD3 R7, PT, PT, R9, R12, R7 ;  /* 0x0000000c09077210 */ /* 0x000fe40007ffe007 */
[CC--:B------:R-:W-:Y:S02]  /*4e40*/  ISETP.GE.AND P3, PT, R70.reuse, R15.reuse, PT ;  /* 0x0000000f4600720c */ /* 0x0c0fe40003f66270 */
[----:B------:R-:W-:Y:S02]  /*4e50*/  ISETP.GT.AND P4, PT, R70, R15, PT ;  /* 0x0000000f4600720c */ /* 0x000fe40003f84270 */
[----:B------:R-:W-:-:S02]  /*4e60*/  IADD3 R154, PT, PT, R5, R41, R8 ;  /* 0x00000029059a7210 */ /* 0x000fc40007ffe008 */
[----:B------:R-:W-:Y:S02]  /*4e70*/  IADD3 R155, PT, PT, R13, R6, R11 ;  /* 0x000000060d9b7210 */ /* 0x000fe40007ffe00b */
[----:B------:R-:W-:Y:S02]  /*4e80*/  LOP3.LUT R152, R7, 0xf, RZ, 0xc0, !PT ;  /* 0x0000000f07987812 */ /* 0x000fe400078ec0ff */
[----:B------:R-:W-:Y:S01]  /*4e90*/  LOP3.LUT R151, R4, 0xf00, RZ, 0xe2, !PT ;  /* 0x00000f0004977812 */ /* 0x000fe200078ee2ff */
[----:B-1----:R-:W-:Y:S06]  /*4ea0*/  @!P6 BRA `(.L_x_14) ;  /* 0x00000038008ce947 */ /* 0x002fec0003800000 */
.L_x_23:
[----:B------:R-:W-:Y:S01]  /*4eb0*/  BAR.SYNC.DEFER_BLOCKING 0x0 ;  /* 0x0000000000007b1d */ /* 0x000fe20000010000 */
[----:B------:R-:W-:Y:S02]  /*4ec0*/  IMAD R152, R155, 0x10, R152 ;  /* 0x000000109b987824 */ /* 0x000fe400078e0298 */
[C---:B------:R-:W-:Y:S02]  /*4ed0*/  VIADD R155, R153.reuse, 0x82 ;  /* 0x00000082999b7836 */ /* 0x040fe40000000000 */
[----:B------:R-:W-:Y:S01]  /*4ee0*/  IMAD R151, R154, 0x1000, R151 ;  /* 0x000010009a977824 */ /* 0x000fe200078e0297 */
[----:B------:R-:W-:Y:S01]  /*4ef0*/  LOP3.LUT R152, R152, 0xff, RZ, 0xc0, !PT ;  /* 0x000000ff98987812 */ /* 0x000fe200078ec0ff */
[----:B------:R-:W-:Y:S01]  /*4f00*/  IMAD.U32 R150, R150, -0x80000000, RZ ;  /* 0x8000000096967824 */ /* 0x000fe200078e00ff */
[----:B------:R-:W-:Y:S01]  /*4f10*/  LDTM.16dp32bit_t0_t15.x64 R4, tmem[UR11+0x100000] ;  /* 0x1000000b000479ee */ /* 0x000fe20008b00000 */
[----:B------:R-:W1:Y:S01]  /*4f20*/  LDTM.16dp32bit_t16_t31.x64 R4, tmem[UR11+0x100040] ;  /* 0x1000400b000479ee */ /* 0x000e620008b20000 */
[----:B------:R-:W-:Y:S01]  /*4f30*/  ISETP.GE.AND P5, PT, R70, R155, PT ;  /* 0x0000009b4600720c */ /* 0x000fe20003fa6270 */
[----:B------:R-:W-:-:S02]  /*4f40*/  VIADD R155, R153, 0x83 ;  /* 0x00000083999b7836 */ /* 0x000fc40000000000 */
[----:B------:R-:W-:Y:S01]  /*4f50*/  IMAD.IADD R152, R151, 0x1, R152 ;  /* 0x0000000197987824 */ /* 0x000fe200078e0298 */
[----:B------:R-:W-:Y:S01]  /*4f60*/  LOP3.LUT R151, R116, 0x2f, R69, 0xfe, !PT ;  /* 0x0000002f74977812 */ /* 0x000fe200078efe45 */
[----:B------:R-:W-:Y:S01]  /*4f70*/  IMAD.MOV.U32 R157, RZ, RZ, R119 ;  /* 0x000000ffff9d7224 */ /* 0x000fe200078e0077 */
[----:B------:R-:W-:Y:S01]  /*4f80*/  ISETP.GE.AND P6, PT, R70, R155, PT ;  /* 0x0000009b4600720c */ /* 0x000fe20003fc6270 */
[----:B------:R-:W-:Y:S01]  /*4f90*/  VIADD R155, R153, 0x84 ;  /* 0x00000084999b7836 */ /* 0x000fe20000000000 */
[----:B------:R-:W-:Y:S01]  /*4fa0*/  LOP3.LUT R152, R152, 0xffff, RZ, 0xc0, !PT ;  /* 0x0000ffff98987812 */ /* 0x000fe200078ec0ff */
[----:B------:R-:W2:Y:S01]  /*4fb0*/  @!P1 SYNCS.CCTL.IV [UR10+0x3810] ;  /* 0x00381000ff0099b1 */ /* 0x000ea2000800000a */
[----:B------:R-:W-:Y:S01]  /*4fc0*/  NOP ;  /* 0x0000000000007918 */ /* 0x000fe20000000000 */
[----:B-1----:R-:W-:Y:S01]  /*4fd0*/  FMUL R4, R4, UR54 ;  /* 0x0000003604047c20 */ /* 0x002fe20008400000 */
[----:B------:R-:W-:Y:S01]  /*4fe0*/  FMUL R5, R5, UR54 ;  /* 0x0000003605057c20 */ /* 0x000fe20008400000 */
[----:B------:R-:W-:Y:S01]  /*4ff0*/  FMUL R6, R6, UR54 ;  /* 0x0000003606067c20 */ /* 0x000fe20008400000 */
[----:B------:R-:W-:Y:S01]  /*5000*/  FMUL R7, R7, UR54 ;  /* 0x0000003607077c20 */ /* 0x000fe20008400000 */
[----:B------:R-:W-:Y:S01]  /*5010*/  FMUL R8, R8, UR54 ;  /* 0x0000003608087c20 */ /* 0x000fe20008400000 */
[----:B------:R-:W-:Y:S01]  /*5020*/  FSEL R4, R4, -INF , P3 ;  /* 0xff80000004047808 */ /* 0x000fe20001800000 */
[----:B------:R-:W-:Y:S01]  /*5030*/  FMUL R9, R9, UR54 ;  /* 0x0000003609097c20 */ /* 0x000fe20008400000 */
[----:B------:R-:W-:Y:S01]  /*5040*/  ISETP.GE.AND P3, PT, R70, R155, PT ;  /* 0x0000009b4600720c */ /* 0x000fe20003f66270 */
[----:B------:R-:W-:Y:S01]  /*5050*/  VIADD R155, R153, 0x85 ;  /* 0x00000085999b7836 */ /* 0x000fe20000000000 */
[----:B------:R-:W-:Y:S01]  /*5060*/  FSEL R5, R5, -INF , P4 ;  /* 0xff80000005057808 */ /* 0x000fe20002000000 */
        /* <DEDUP_REMOVED lines=16> */
[----:B------:R-:W-:-:S02]  /*5170*/  VIADD R155, R153, 0x88 ;  /* 0x00000088999b7836 */ /* 0x000fc40000000000 */
[----:B------:R-:W-:Y:S01]  /*5180*/  FMUL R16, R16, UR54 ;  /* 0x0000003610107c20 */ /* 0x000fe20008400000 */
[----:B------:R-:W-:Y:S01]  /*5190*/  FMUL R17, R17, UR54 ;  /* 0x0000003611117c20 */ /* 0x000fe20008400000 */
[----:B------:R-:W-:Y:S01]  /*51a0*/  FSEL R11, R11, -INF , P6 ;  /* 0xff8000000b0b7808 */ /* 0x000fe20003000000 */
[----:B------:R-:W-:Y:S01]  /*51b0*/  FMUL R18, R18, UR54 ;  /* 0x0000003612127c20 */ /* 0x000fe20008400000 */
[----:B------:R-:W-:Y:S01]  /*51c0*/  ISETP.GE.AND P3, PT, R70, R155, PT ;  /* 0x0000009b4600720c */ /* 0x000fe20003f66270 */
[----:B------:R-:W-:Y:S02]  /*51d0*/  VIADD R155, R153, 0x89 ;  /* 0x00000089999b7836 */ /* 0x000fe40000000000 */
[----:B------:R-:W-:Y:S01]  /*51e0*/  FMUL R19, R19, UR54 ;  /* 0x0000003613137c20 */ /* 0x000fe20008400000 */
        /* <DEDUP_REMOVED lines=96> */
[----:B------:R-:W-:Y:S02]  /*57f0*/  FSEL R28, R28, -INF , P3 ;  /* 0xff8000001c1c7808 */ /* 0x000fe40001800000 */
[----:B------:R-:W-:Y:S01]  /*5800*/  ISETP.GE.AND P4, PT, R70, R155, PT ;  /* 0x0000009b4600720c */ /* 0x000fe20003f86270 */
[----:B------:R-:W-:Y:S01]  /*5810*/  VIADD R155, R153, 0x9a ;  /* 0x0000009a999b7836 */ /* 0x000fe20000000000 */
[----:B------:R-:W-:Y:S01]  /*5820*/  FSEL R67, R67, -INF , P2 ;  /* 0xff80000043437808 */ /* 0x000fe20001000000 */
[----:B--2---:R-:W1:Y:S01]  /*5830*/  SYNCS.PHASECHK.TRANS64.TRYWAIT P2, [UR12], R150 ;  /* 0x00000096ff0075a7 */ /* 0x004e62000804110c */
[----:B------:R-:W-:-:S02]  /*5840*/  FSEL R29, R29, -INF , P4 ;  /* 0xff8000001d1d7808 */ /* 0x000fc40002000000 */
[----:B------:R-:W-:Y:S01]  /*5850*/  ISETP.GE.AND P5, PT, R70, R155, PT ;  /* 0x0000009b4600720c */ /* 0x000fe20003fa6270 */
[----:B------:R-:W-:-:S03]  /*5860*/  VIADD R155, R153, 0x9b ;  /* 0x0000009b999b7836 */ /* 0x000fc60000000000 */
[----:B------:R-:W-:Y:S02]  /*5870*/  FSEL R30, R30, -INF , P5 ;  /* 0xff8000001e1e7808 */ /* 0x000fe40002800000 */
[----:B------:R-:W-:Y:S01]  /*5880*/  ISETP.GE.AND P6, PT, R70, R155, PT ;  /* 0x0000009b4600720c */ /* 0x000fe20003fc6270 */
[----:B------:R-:W-:-:S03]  /*5890*/  VIADD R155, R153, 0x9c ;  /* 0x0000009c999b7836 */ /* 0x000fc60000000000 */
[----:B------:R-:W-:Y:S02]  /*58a0*/  FSEL R31, R31, -INF , P6 ;  /* 0xff8000001f1f7808 */ /* 0x000fe40003000000 */
[----:B------:R-:W-:Y:S01]  /*58b0*/  ISETP.GE.AND P3, PT, R70, R155, PT ;  /* 0x0000009b4600720c */ /* 0x000fe20003f66270 */
[----:B------:R-:W-:-:S03]  /*58c0*/  VIADD R155, R153, 0x9d ;  /* 0x0000009d999b7836 */ /* 0x000fc60000000000 */
[----:B------:R-:W-:Y:S02]  /*58d0*/  FSEL R32, R32, -INF , P3 ;  /* 0xff80000020207808 */ /* 0x000fe40001800000 */
[C---:B------:R-:W-:Y:S01]  /*58e0*/  ISETP.GE.AND P4, PT, R70.reuse, R155, PT ;  /* 0x0000009b4600720c */ /* 0x040fe20003f86270 */
[C---:B------:R-:W-:Y:S01]  /*58f0*/  VIADD R155, R153.reuse, 0x9e ;  /* 0x0000009e999b7836 */ /* 0x040fe20000000000 */
[----:B------:R-:W-:Y:S01]  /*5900*/  ISETP.GE.AND P3, PT, R70, R151, PT ;  /* 0x000000974600720c */ /* 0x000fe20003f66270 */
[----:B------:R-:W-:Y:S01]  /*5910*/  VIADD R153, R153, 0x9f ;  /* 0x0000009f99997836 */ /* 0x000fe20000000000 */
[----:B------:R-:W-:Y:S02]  /*5920*/  LOP3.LUT R151, R116, 0x2e, R69, 0xfe, !PT ;  /* 0x0000002e74977812 */ /* 0x000fe400078efe45 */
[----:B------:R-:W-:Y:S02]  /*5930*/  FSEL R33, R33, -INF , P4 ;  /* 0xff80000021217808 */ /* 0x000fe40002000000 */
[----:B------:R-:W-:-:S02]  /*5940*/  ISETP.GE.AND P5, PT, R70, R155, PT ;  /* 0x0000009b4600720c */ /* 0x000fc40003fa6270 */
[----:B------:R-:W-:Y:S02]  /*5950*/  ISETP.GE.AND P4, PT, R70, R151, PT ;  /* 0x000000974600720c */ /* 0x000fe40003f86270 */
[--C-:B------:R-:W-:Y:S02]  /*5960*/  LOP3.LUT R151, R116, 0x2d, R69.reuse, 0xfe, !PT ;  /* 0x0000002d74977812 */ /* 0x100fe400078efe45 */
[----:B------:R-:W-:Y:S02]  /*5970*/  FSEL R34, R34, -INF , P5 ;  /* 0xff80000022227808 */ /* 0x000fe40002800000 */
[C---:B------:R-:W-:Y:S02]  /*5980*/  ISETP.GE.AND P6, PT, R70.reuse, R153, PT ;  /* 0x000000994600720c */ /* 0x040fe40003fc6270 */
[----:B------:R-:W-:Y:S02]  /*5990*/  ISETP.GE.AND P5, PT, R70, R151, PT ;  /* 0x000000974600720c */ /* 0x000fe40003fa6270 */
[----:B------:R-:W-:-:S02]  /*59a0*/  LOP3.LUT R151, R116, 0x20, R69, 0xfe, !PT ;  /* 0x0000002074977812 */ /* 0x000fc400078efe45 */
[----:B------:R-:W-:Y:S02]  /*59b0*/  FSEL R35, R35, -INF , P6 ;  /* 0xff80000023237808 */ /* 0x000fe40003000000 */
[----:B------:R-:W-:Y:S02]  /*59c0*/  ISETP.GE.AND P6, PT, R70, R151, PT ;  /* 0x000000974600720c */ /* 0x000fe40003fc6270 */
[--C-:B------:R-:W-:Y:S02]  /*59d0*/  LOP3.LUT R153, R116, 0x21, R69.reuse, 0xfe, !PT ;  /* 0x0000002174997812 */ /* 0x100fe400078efe45 */
[----:B------:R-:W-:Y:S02]  /*59e0*/  FSEL R151, R36, -INF , P6 ;  /* 0xff80000024977808 */ /* 0x000fe40003000000 */
        /* <DEDUP_REMOVED lines=34> */
[--C-:B------:R-:W-:Y:S02]  /*5c10*/  SHF.R.U32.HI R36, RZ, 0xf, R152.reuse ;  /* 0x0000000fff247819 */ /* 0x100fe40000011698 */
[----:B------:R-:W-:Y:S02]  /*5c20*/  FSEL R48, R48, -INF , P6 ;  /* 0xff80000030307808 */ /* 0x000fe40003000000 */
[----:B------:R-:W-:Y:S02]  /*5c30*/  LOP3.LUT P6, RZ, R36, 0x1, RZ, 0xc0, !PT ;  /* 0x0000000124ff7812 */ /* 0x000fe400078cc0ff */
[----:B------:R-:W-:-:S02]  /*5c40*/  SHF.R.U32.HI R36, RZ, 0xe, R152 ;  /* 0x0000000eff247819 */ /* 0x000fc40000011698 */
[----:B------:R-:W-:Y:S02]  /*5c50*/  FSEL R49, R49, -INF , P5 ;  /* 0xff80000031317808 */ /* 0x000fe40002800000 */
[----:B------:R-:W-:Y:S02]  /*5c60*/  LOP3.LUT P5, RZ, R36, 0x1, RZ, 0xc0, !PT ;  /* 0x0000000124ff7812 */ /* 0x000fe400078ac0ff */
[----:B------:R-:W-:Y:S02]  /*5c70*/  FMNMX3 R36, R4, R5, R6, !PT ;  /* 0x0000000504247276 */ /* 0x000fe40007800006 */
[----:B------:R-:W-:Y:S02]  /*5c80*/  SHF.R.U32.HI R153, RZ, 0xd, R152 ;  /* 0x0000000dff997819 */ /* 0x000fe40000011698 */
[----:B------:R-:W-:Y:S02]  /*5c90*/  FMNMX3 R36, R36, R7, R8, !PT ;  /* 0x0000000724247276 */ /* 0x000fe40007800008 */
[----:B------:R-:W-:-:S02]  /*5ca0*/  FSEL R50, R50, -INF , P4 ;  /* 0xff80000032327808 */ /* 0x000fc40002000000 */
[----:B------:R-:W-:Y:S02]  /*5cb0*/  FMNMX3 R36, R36, R9, R10, !PT ;  /* 0x0000000924247276 */ /* 0x000fe4000780000a */
        /* <DEDUP_REMOVED lines=10> */
[----:B------:R-:W-:-:S02]  /*5d60*/  FSEL R52, R52, -INF , !P6 ;  /* 0xff80000034347808 */ /* 0x000fc40007000000 */
        /* <DEDUP_REMOVED lines=30> */
[----:B------:R-:W-:Y:S02]  /*5f50*/  LOP3.LUT P5, RZ, R153, 0x1, RZ, 0xc0, !PT ;  /* 0x0000000199ff7812 */ /* 0x000fe400078ac0ff */
[----:B------:R-:W-:Y:S02]  /*5f60*/  SHF.R.U32.HI R153, RZ, 0x5, R152 ;  /* 0x00000005ff997819 */ /* 0x000fe40000011698 */
[----:B------:R-:W-:Y:S02]  /*5f70*/  FMNMX3 R36, R36, R51, R52, !PT ;  /* 0x0000003324247276 */ /* 0x000fe40007800034 */
[----:B------:R-:W-:Y:S02]  /*5f80*/  FSEL R58, R58, -INF , !P4 ;  /* 0xff8000003a3a7808 */ /* 0x000fe40006000000 */
[----:B------:R-:W-:Y:S02]  /*5f90*/  LOP3.LUT P4, RZ, R153, 0x1, RZ, 0xc0, !PT ;  /* 0x0000000199ff7812 */ /* 0x000fe4000788c0ff */
[----:B------:R-:W-:-:S02]  /*5fa0*/  FMNMX3 R36, R36, R53, R54, !PT ;  /* 0x0000003524247276 */ /* 0x000fc40007800036 */
[----:B------:R-:W-:Y:S02]  /*5fb0*/  SHF.R.U32.HI R153, RZ, 0x4, R152 ;  /* 0x00000004ff997819 */ /* 0x000fe40000011698 */
[----:B------:R-:W-:Y:S02]  /*5fc0*/  FSEL R59, R59, -INF , !P3 ;  /* 0xff8000003b3b7808 */ /* 0x000fe40005800000 */
[----:B------:R-:W-:Y:S02]  /*5fd0*/  FMNMX3 R36, R36, R55, R56, !PT ;  /* 0x0000003724247276 */ /* 0x000fe40007800038 */
[----:B------:R-:W-:Y:S02]  /*5fe0*/  LOP3.LUT P3, RZ, R153, 0x1, RZ, 0xc0, !PT ;  /* 0x0000000199ff7812 */ /* 0x000fe4000786c0ff */
[----:B------:R-:W-:Y:S02]  /*5ff0*/  SHF.R.U32.HI R153, RZ, 0x3, R152 ;  /* 0x00000003ff997819 */ /* 0x000fe40000011698 */
[----:B------:R-:W-:-:S02]  /*6000*/  FSEL R60, R60, -INF , !P6 ;  /* 0xff8000003c3c7808 */ /* 0x000fc40007000000 */
[----:B------:R-:W-:Y:S02]  /*6010*/  FMNMX3 R36, R36, R57, R58, !PT ;  /* 0x0000003924247276 */ /* 0x000fe4000780003a */
[----:B------:R-:W-:Y:S02]  /*6020*/  LOP3.LUT P6, RZ, R153, 0x1, RZ, 0xc0, !PT ;  /* 0x0000000199ff7812 */ /* 0x000fe400078cc0ff */
[--C-:B------:R-:W-:Y:S02]  /*6030*/  SHF.R.U32.HI R153, RZ, 0x2, R152.reuse ;  /* 0x00000002ff997819 */ /* 0x100fe40000011698 */
[----:B------:R-:W-:Y:S02]  /*6040*/  FSEL R61, R61, -INF , !P5 ;  /* 0xff8000003d3d7808 */ /* 0x000fe40006800000 */
[----:B------:R-:W-:Y:S02]  /*6050*/  SHF.R.U32.HI R152, RZ, 0x1, R152 ;  /* 0x00000001ff987819 */ /* 0x000fe40000011698 */
[----:B------:R-:W-:-:S02]  /*6060*/  FSEL R62, R62, -INF , !P4 ;  /* 0xff8000003e3e7808 */ /* 0x000fc40006000000 */
[----:B------:R-:W-:Y:S02]  /*6070*/  FMNMX3 R36, R36, R59, R60, !PT ;  /* 0x0000003b24247276 */ /* 0x000fe4000780003c */
[----:B------:R-:W-:Y:S02]  /*6080*/  LOP3.LUT P5, RZ, R153, 0x1, RZ, 0xc0, !PT ;  /* 0x0000000199ff7812 */ /* 0x000fe400078ac0ff */
[----:B------:R-:W-:Y:S02]  /*6090*/  LOP3.LUT P4, RZ, R152, 0x1, RZ, 0xc0, !PT ;  /* 0x0000000198ff7812 */ /* 0x000fe4000788c0ff */
[----:B------:R-:W-:Y:S02]  /*60a0*/  FSEL R63, R63, -INF , !P3 ;  /* 0xff8000003f3f7808 */ /* 0x000fe40005800000 */
[----:B------:R-:W-:Y:S02]  /*60b0*/  FSEL R64, R64, -INF , !P6 ;  /* 0xff80000040407808 */ /* 0x000fe40007000000 */
[----:B------:R-:W-:-:S02]  /*60c0*/  FMNMX3 R36, R36, R61, R62, !PT ;  /* 0x0000003d24247276 */ /* 0x000fc4000780003e */
[----:B------:R-:W-:Y:S02]  /*60d0*/  FSEL R65, R65, -INF , !P5 ;  /* 0xff80000041417808 */ /* 0x000fe40006800000 */
[----:B------:R-:W-:Y:S02]  /*60e0*/  FSEL R66, R66, -INF , !P4 ;  /* 0xff80000042427808 */ /* 0x000fe40006000000 */
[----:B------:R-:W-:-:S04]  /*60f0*/  FMNMX3 R36, R36, R63, R64, !PT ;  /* 0x0000003f24247276 */ /* 0x000fc80007800040 */
[----:B------:R-:W-:-:S04]  /*6100*/  FMNMX3 R36, R36, R65, R66, !PT ;  /* 0x0000004124247276 */ /* 0x000fc80007800042 */
[----:B------:R-:W-:-:S05]  /*6110*/  FMNMX R152, R67, R36, !PT ;  /* 0x0000002443987209 */ /* 0x000fca0007800000 */
[----:B------:R-:W2:Y:S02]  /*6120*/  SHFL.BFLY PT, R36, R152, 0x10, 0x1f ;  /* 0x0e001f0098247f89 */ /* 0x000ea400000e0000 */
[----:B--2---:R-:W-:-:S05]  /*6130*/  FMNMX3 R36, R152, R36, R117, !PT ;  /* 0x0000002498247276 */ /* 0x004fca0007800075 */
[--C-:B------:R-:W-:Y:S01]  /*6140*/  FADD R4, R4, -R36.reuse ;  /* 0x8000002404047221 */ /* 0x100fe20000000000 */
[--C-:B------:R-:W-:Y:S01]  /*6150*/  FADD R5, R5, -R36.reuse ;  /* 0x8000002405057221 */ /* 0x100fe20000000000 */
[--C-:B------:R-:W-:Y:S01]  /*6160*/  FADD R6, R6, -R36.reuse ;  /* 0x8000002406067221 */ /* 0x100fe20000000000 */
[--C-:B------:R-:W-:Y:S01]  /*6170*/  FADD R11, R11, -R36.reuse ;  /* 0x800000240b0b7221 */ /* 0x100fe20000000000 */
[----:B------:R-:W-:Y:S01]  /*6180*/  FMUL R4, R4, 1.4426950216293334961 ;  /* 0x3fb8aa3b04047820 */ /* 0x000fe20000400000 */
[----:B------:R-:W-:Y:S01]  /*6190*/  FMUL R153, R5, 1.4426950216293334961 ;  /* 0x3fb8aa3b05997820 */ /* 0x000fe20000400000 */
[--C-:B------:R-:W-:Y:S01]  /*61a0*/  FADD R7, R7, -R36.reuse ;  /* 0x8000002407077221 */ /* 0x100fe20000000000 */
[----:B------:R-:W-:Y:S01]  /*61b0*/  FMUL R5, R6, 1.4426950216293334961 ;  /* 0x3fb8aa3b06057820 */ /* 0x000fe20000400000 */
[--C-:B------:R-:W-:Y:S01]  /*61c0*/  FADD R10, R10, -R36.reuse ;  /* 0x800000240a0a7221 */ /* 0x100fe20000000000 */
[----:B------:R-:W-:Y:S01]  /*61d0*/  FMUL R154, R11, 1.4426950216293334961 ;  /* 0x3fb8aa3b0b9a7820 */ /* 0x000fe20000400000 */
[----:B------:R-:W-:Y:S01]  /*61e0*/  MUFU.EX2 R4, R4 ;  /* 0x0000000400047308 */ /* 0x000fe20000000800 */
[----:B------:R-:W-:Y:S01]  /*61f0*/  FMUL R152, R7, 1.4426950216293334961 ;  /* 0x3fb8aa3b07987820 */ /* 0x000fe20000400000 */
[--C-:B------:R-:W-:Y:S01]  /*6200*/  FADD R19, R19, -R36.reuse ;  /* 0x8000002413137221 */ /* 0x100fe20000000000 */
[--C-:B------:R-:W-:Y:S01]  /*6210*/  FADD R6, R8, -R36.reuse ;  /* 0x8000002408067221 */ /* 0x100fe20000000000 */
[----:B------:R-:W-:Y:S01]  /*6220*/  FMUL R7, R10, 1.4426950216293334961 ;  /* 0x3fb8aa3b0a077820 */ /* 0x000fe20000400000 */
[--C-:B------:R-:W-:Y:S01]  /*6230*/  FADD R15, R15, -R36.reuse ;  /* 0x800000240f0f7221 */ /* 0x100fe20000000000 */
[--C-:B------:R-:W-:Y:S01]  /*6240*/  FADD R10, R12, -R36.reuse ;  /* 0x800000240c0a7221 */ /* 0x100fe20000000000 */
[--C-:B------:R-:W-:Y:S01]  /*6250*/  FADD R18, R18, -R36.reuse ;  /* 0x8000002412127221 */ /* 0x100fe20000000000 */
[----:B------:R-:W2:Y:S01]  /*6260*/  MUFU.EX2 R153, R153 ;  /* 0x0000009900997308 */ /* 0x000ea20000000800 */
[--C-:B------:R-:W-:Y:S01]  /*6270*/  FADD R14, R14, -R36.reuse ;  /* 0x800000240e0e7221 */ /* 0x100fe20000000000 */
[----:B------:R-:W-:Y:S01]  /*6280*/  FMUL R6, R6, 1.4426950216293334961 ;  /* 0x3fb8aa3b06067820 */ /* 0x000fe20000400000 */
[--C-:B------:R-:W-:Y:S01]  /*6290*/  FADD R9, R9, -R36.reuse ;  /* 0x8000002409097221 */ /* 0x100fe20000000000 */
[--C-:B------:R-:W-:Y:S01]  /*62a0*/  FADD R27, R27, -R36.reuse ;  /* 0x800000241b1b7221 */ /* 0x100fe20000000000 */
[--C-:B------:R-:W-:Y:S01]  /*62b0*/  FADD R23, R23, -R36.reuse ;  /* 0x8000002417177221 */ /* 0x100fe20000000000 */
[----:B------:R-:W-:Y:S01]  /*62c0*/  FMUL R11, R14, 1.4426950216293334961 ;  /* 0x3fb8aa3b0e0b7820 */ /* 0x000fe20000400000 */
[--C-:B------:R-:W-:Y:S01]  /*62d0*/  FADD R26, R26, -R36.reuse ;  /* 0x800000241a1a7221 */ /* 0x100fe20000000000 */
[----:B------:R-:W3:Y:S01]  /*62e0*/  MUFU.EX2 R5, R5 ;  /* 0x0000000500057308 */ /* 0x000ee20000000800 */
[--C-:B------:R-:W-:Y:S01]  /*62f0*/  FADD R14, R16, -R36.reuse ;  /* 0x80000024100e7221 */ /* 0x100fe20000000000 */
[----:B------:R-:W-:Y:S01]  /*6300*/  FMUL R9, R9, 1.4426950216293334961 ;  /* 0x3fb8aa3b09097820 */ /* 0x000fe20000400000 */
[--C-:B------:R-:W-:Y:S01]  /*6310*/  FADD R22, R22, -R36.reuse ;  /* 0x8000002416167221 */ /* 0x100fe20000000000 */
[--C-:B------:R-:W-:Y:S01]  /*6320*/  FADD R35, R35, -R36.reuse ;  /* 0x8000002423237221 */ /* 0x100fe20000000000 */
[--C-:B------:R-:W-:Y:S01]  /*6330*/  FADD R38, R38, -R36.reuse ;  /* 0x8000002426267221 */ /* 0x100fe20000000000 */
[--C-:B------:R-:W-:Y:S01]  /*6340*/  FADD R31, R31, -R36.reuse ;  /* 0x800000241f1f7221 */ /* 0x100fe20000000000 */
[--C-:B------:R-:W-:Y:S01]  /*6350*/  FADD R34, R34, -R36.reuse ;  /* 0x8000002422227221 */ /* 0x100fe20000000000 */
[----:B------:R4:W-:Y:S01]  /*6360*/  MUFU.EX2 R12, R154 ;  /* 0x0000009a000c7308 */ /* 0x0009e20000000800 */
[--C-:B------:R-:W-:Y:S01]  /*6370*/  FADD R151, R151, -R36.reuse ;  /* 0x8000002497977221 */ /* 0x100fe20000000000 */
[----:B------:R-:W-:Y:S01]  /*6380*/  FMUL R10, R10, 1.4426950216293334961 ;  /* 0x3fb8aa3b0a0a7820 */ /* 0x000fe20000400000 */
[--C-:B------:R-:W-:Y:S01]  /*6390*/  FADD R13, R13, -R36.reuse ;  /* 0x800000240d0d7221 */ /* 0x100fe20000000000 */
[--C-:B------:R-:W-:Y:S01]  /*63a0*/  FADD R30, R30, -R36.reuse ;  /* 0x800000241e1e7221 */ /* 0x100fe20000000000 */
[--C-:B------:R-:W-:Y:S01]  /*63b0*/  FADD R39, R39, -R36.reuse ;  /* 0x8000002427277221 */ /* 0x100fe20000000000 */
[--C-:B------:R-:W-:Y:S01]  /*63c0*/  FADD R41, R41, -R36.reuse ;  /* 0x8000002429297221 */ /* 0x100fe20000000000 */
[----:B------:R-:W-:Y:S01]  /*63d0*/  FMUL R13, R13, 1.4426950216293334961 ;  /* 0x3fb8aa3b0d0d7820 */ /* 0x000fe20000400000 */
[----:B------:R5:W0:Y:S01]  /*63e0*/  MUFU.EX2 R8, R152 ;  /* 0x0000009800087308 */ /* 0x000a220000000800 */
[----:B----4-:R-:W-:Y:S01]  /*63f0*/  FMUL R154, R19, 1.4426950216293334961 ;  /* 0x3fb8aa3b139a7820 */ /* 0x010fe20000400000 */
[----:B------:R-:W-:Y:S01]  /*6400*/  FMUL R19, R22, 1.4426950216293334961 ;  /* 0x3fb8aa3b16137820 */ /* 0x000fe20000400000 */
[--C-:B------:R-:W-:Y:S01]  /*6410*/  FADD R22, R24, -R36.reuse ;  /* 0x8000002418167221 */ /* 0x100fe20000000000 */
[----:B------:R-:W-:Y:S01]  /*6420*/  FMUL R39, R39, 1.4426950216293334961 ;  /* 0x3fb8aa3b27277820 */ /* 0x000fe20000400000 */
[----:B------:R-:W-:Y:S01]  /*6430*/  FMUL R14, R14, 1.4426950216293334961 ;  /* 0x3fb8aa3b0e0e7820 */ /* 0x000fe20000400000 */
[--C-:B------:R-:W-:Y:S01]  /*6440*/  FADD R17, R17, -R36.reuse ;  /* 0x8000002411117221 */ /* 0x100fe20000000000 */
[--C-:B------:R-:W-:Y:S01]  /*6450*/  FADD R21, R21, -R36.reuse ;  /* 0x8000002415157221 */ /* 0x100fe20000000000 */
[----:B------:R-:W4:Y:S01]  /*6460*/  MUFU.EX2 R6, R6 ;  /* 0x0000000600067308 */ /* 0x000f220000000800 */
[----:B-----5:R-:W-:Y:S01]  /*6470*/  FMUL R152, R15, 1.4426950216293334961 ;  /* 0x3fb8aa3b0f987820 */ /* 0x020fe20000400000 */
[----:B------:R-:W-:Y:S01]  /*6480*/  FMUL R15, R18, 1.4426950216293334961 ;  /* 0x3fb8aa3b120f7820 */ /* 0x000fe20000400000 */
[--C-:B------:R-:W-:Y:S01]  /*6490*/  FADD R18, R20, -R36.reuse ;  /* 0x8000002414127221 */ /* 0x100fe20000000000 */
[----:B------:R-:W-:Y:S01]  /*64a0*/  FMUL R17, R17, 1.4426950216293334961 ;  /* 0x3fb8aa3b11117820 */ /* 0x000fe20000400000 */
[----:B------:R-:W-:Y:S01]  /*64b0*/  FMUL R21, R21, 1.4426950216293334961 ;  /* 0x3fb8aa3b15157820 */ /* 0x000fe20000400000 */
[--C-:B------:R-:W-:Y:S01]  /*64c0*/  FADD R43, R43, -R36.reuse ;  /* 0x800000242b2b7221 */ /* 0x100fe20000000000 */
[----:B------:R-:W-:Y:S01]  /*64d0*/  FMUL R18, R18, 1.4426950216293334961 ;  /* 0x3fb8aa3b12127820 */ /* 0x000fe20000400000 */
[----:B------:R5:W-:Y:S01]  /*64e0*/  MUFU.EX2 R20, R154 ;  /* 0x0000009a00147308 */ /* 0x000be20000000800 */
[----:B------:R-:W-:Y:S01]  /*64f0*/  FMUL R22, R22, 1.4426950216293334961 ;  /* 0x3fb8aa3b16167820 */ /* 0x000fe20000400000 */
[--C-:B------:R-:W-:Y:S01]  /*6500*/  FADD R25, R25, -R36.reuse ;  /* 0x8000002419197221 */ /* 0x100fe20000000000 */
[----:B------:R-:W-:Y:S01]  /*6510*/  FMUL R43, R43, 1.4426950216293334961 ;  /* 0x3fb8aa3b2b2b7820 */ /* 0x000fe20000400000 */
[--C-:B------:R-:W-:Y:S01]  /*6520*/  FADD R46, R46, -R36.reuse ;  /* 0x800000242e2e7221 */ /* 0x100fe20000000000 */
[--C-:B------:R-:W-:Y:S01]  /*6530*/  FADD R29, R29, -R36.reuse ;  /* 0x800000241d1d7221 */ /* 0x100fe20000000000 */
[----:B------:R-:W-:Y:S01]  /*6540*/  FMUL R25, R25, 1.4426950216293334961 ;  /* 0x3fb8aa3b19197820 */ /* 0x000fe20000400000 */
[--C-:B------:R-:W-:Y:S01]  /*6550*/  FADD R42, R42, -R36.reuse ;  /* 0x800000242a2a7221 */ /* 0x100fe20000000000 */
[----:B------:R0:W-:Y:S01]  /*6560*/  MUFU.EX2 R16, R152 ;  /* 0x0000009800107308 */ /* 0x0001e20000000800 */
[----:B-----5:R-:W-:Y:S01]  /*6570*/  FMUL R154, R27, 1.4426950216293334961 ;  /* 0x3fb8aa3b1b9a7820 */ /* 0x020fe20000400000 */
[----:B------:R-:W-:Y:S01]  /*6580*/  FMUL R27, R30, 1.4426950216293334961 ;  /* 0x3fb8aa3b1e1b7820 */ /* 0x000fe20000400000 */
[--C-:B------:R-:W-:Y:S01]  /*6590*/  FADD R30, R32, -R36.reuse ;  /* 0x80000024201e7221 */ /* 0x100fe20000000000 */
[----:B------:R-:W-:Y:S01]  /*65a0*/  FMUL R29, R29, 1.4426950216293334961 ;  /* 0x3fb8aa3b1d1d7820 */ /* 0x000fe20000400000 */
[--C-:B------:R-:W-:Y:S01]  /*65b0*/  FADD R47, R47, -R36.reuse ;  /* 0x800000242f2f7221 */ /* 0x100fe20000000000 */
[--C-:B------:R-:W-:Y:S01]  /*65c0*/  FADD R33, R33, -R36.reuse ;  /* 0x8000002421217221 */ /* 0x100fe20000000000 */
[----:B------:R-:W-:Y:S01]  /*65d0*/  FMUL R30, R30, 1.4426950216293334961 ;  /* 0x3fb8aa3b1e1e7820 */ /* 0x000fe20000400000 */
[----:B------:R-:W5:Y:S01]  /*65e0*/  MUFU.EX2 R9, R9 ;  /* 0x0000000900097308 */ /* 0x000f620000000800 */
[----:B0-----:R-:W-:Y:S01]  /*65f0*/  FMUL R152, R23, 1.4426950216293334961 ;  /* 0x3fb8aa3b17987820 */ /* 0x001fe20000400000 */
[----:B------:R-:W-:Y:S01]  /*6600*/  FMUL R23, R26, 1.4426950216293334961 ;  /* 0x3fb8aa3b1a177820 */ /* 0x000fe20000400000 */
[--C-:B------:R-:W-:Y:S01]  /*6610*/  FADD R26, R28, -R36.reuse ;  /* 0x800000241c1a7221 */ /* 0x100fe20000000000 */
[----:B------:R-:W-:Y:S01]  /*6620*/  FMUL R47, R47, 1.4426950216293334961 ;  /* 0x3fb8aa3b2f2f7820 */ /* 0x000fe20000400000 */
[--C-:B------:R-:W-:Y:S01]  /*6630*/  FADD R50, R50, -R36.reuse ;  /* 0x8000002432327221 */ /* 0x100fe20000000000 */
[----:B------:R-:W-:Y:S01]  /*6640*/  FMUL R33, R33, 1.4426950216293334961 ;  /* 0x3fb8aa3b21217820 */ /* 0x000fe20000400000 */
[----:B------:R-:W-:Y:S01]  /*6650*/  FMUL R26, R26, 1.4426950216293334961 ;  /* 0x3fb8aa3b1a1a7820 */ /* 0x000fe20000400000 */
[----:B------:R0:W-:Y:S01]  /*6660*/  MUFU.EX2 R28, R154 ;  /* 0x0000009a001c7308 */ /* 0x0001e20000000800 */
[--C-:B------:R-:W-:Y:S01]  /*6670*/  FADD R37, R37, -R36.reuse ;  /* 0x8000002425257221 */ /* 0x100fe20000000000 */
[--C-:B------:R-:W-:Y:S01]  /*6680*/  FADD R40, R40, -R36.reuse ;  /* 0x8000002428287221 */ /* 0x100fe20000000000 */
[--C-:B------:R-:W-:Y:S01]  /*6690*/  FADD R51, R51, -R36.reuse ;  /* 0x8000002433337221 */ /* 0x100fe20000000000 */
[--C-:B------:R-:W-:Y:S01]  /*66a0*/  FADD R54, R54, -R36.reuse ;  /* 0x8000002436367221 */ /* 0x100fe20000000000 */
[----:B------:R-:W-:Y:S01]  /*66b0*/  FMUL R37, R37, 1.4426950216293334961 ;  /* 0x3fb8aa3b25257820 */ /* 0x000fe20000400000 */
[----:B------:R-:W-:Y:S01]  /*66c0*/  FMUL R40, R40, 1.4426950216293334961 ;  /* 0x3fb8aa3b28287820 */ /* 0x000fe20000400000 */
[----:B------:R-:W-:Y:S01]  /*66d0*/  FMUL R51, R51, 1.4426950216293334961 ;  /* 0x3fb8aa3b33337820 */ /* 0x000fe20000400000 */
[----:B------:R1:W-:Y:S01]  /*66e0*/  MUFU.EX2 R24, R152 ;  /* 0x0000009800187308 */ /* 0x0003e20000000800 */
[----:B0-----:R-:W-:Y:S01]  /*66f0*/  FMUL R154, R35, 1.4426950216293334961 ;  /* 0x3fb8aa3b239a7820 */ /* 0x001fe20000400000 */
[----:B------:R-:W-:Y:S01]  /*6700*/  FMUL R35, R38, 1.4426950216293334961 ;  /* 0x3fb8aa3b26237820 */ /* 0x000fe20000400000 */
[----:B--2---:R-:W-:Y:S01]  /*6710*/  FADD R38, R4, R153 ;  /* 0x0000009904267221 */ /* 0x004fe20000000000 */
[--C-:B------:R-:W-:Y:S01]  /*6720*/  FADD R45, R45, -R36.reuse ;  /* 0x800000242d2d7221 */ /* 0x100fe20000000000 */
[--C-:B------:R-:W-:Y:S01]  /*6730*/  FADD R55, R55, -R36.reuse ;  /* 0x8000002437377221 */ /* 0x100fe20000000000 */
[--C-:B------:R-:W-:Y:S01]  /*6740*/  FADD R49, R49, -R36.reuse ;  /* 0x8000002431317221 */ /* 0x100fe20000000000 */
[----:B------:R-:W-:Y:S01]  /*6750*/  FADD R58, R58, -R36 ;  /* 0x800000243a3a7221 */ /* 0x000fe20000000000 */
[----:B------:R-:W0:Y:S01]  /*6760*/  MUFU.EX2 R7, R7 ;  /* 0x0000000700077308 */ /* 0x000e220000000800 */
[----:B-1----:R-:W-:Y:S01]  /*6770*/  FMUL R152, R31, 1.4426950216293334961 ;  /* 0x3fb8aa3b1f987820 */ /* 0x002fe20000400000 */
[----:B------:R-:W-:Y:S01]  /*6780*/  FMUL R31, R34, 1.4426950216293334961 ;  /* 0x3fb8aa3b221f7820 */ /* 0x000fe20000400000 */
[----:B------:R-:W-:Y:S01]  /*6790*/  FMUL R34, R151, 1.4426950216293334961 ;  /* 0x3fb8aa3b97227820 */ /* 0x000fe20000400000 */
[----:B---3--:R-:W-:Y:S01]  /*67a0*/  FADD R151, R5, R38 ;  /* 0x0000002605977221 */ /* 0x008fe20000000000 */
[----:B------:R-:W-:Y:S01]  /*67b0*/  FMUL R45, R45, 1.4426950216293334961 ;  /* 0x3fb8aa3b2d2d7820 */ /* 0x000fe20000400000 */
[----:B------:R-:W-:Y:S01]  /*67c0*/  FMUL R55, R55, 1.4426950216293334961 ;  /* 0x3fb8aa3b37377820 */ /* 0x000fe20000400000 */
[----:B------:R-:W-:Y:S01]  /*67d0*/  FMUL R49, R49, 1.4426950216293334961 ;  /* 0x3fb8aa3b31317820 */ /* 0x000fe20000400000 */
[----:B------:R-:W-:Y:S01]  /*67e0*/  FADD R151, R8, R151 ;  /* 0x0000009708977221 */ /* 0x000fe20000000000 */
[----:B------:R-:W1:Y:S01]  /*67f0*/  MUFU.EX2 R10, R10 ;  /* 0x0000000a000a7308 */ /* 0x000e620000000800 */
[--C-:B------:R-:W-:Y:S01]  /*6800*/  FADD R53, R53, -R36.reuse ;  /* 0x8000002435357221 */ /* 0x100fe20000000000 */
[--C-:B------:R-:W-:Y:S01]  /*6810*/  FADD R59, R59, -R36.reuse ;  /* 0x800000243b3b7221 */ /* 0x100fe20000000000 */
[----:B----4-:R-:W-:Y:S01]  /*6820*/  FADD R38, R6, R151 ;  /* 0x0000009706267221 */ /* 0x010fe20000000000 */
[----:B------:R-:W-:Y:S01]  /*6830*/  FMUL R151, R41, 1.4426950216293334961 ;  /* 0x3fb8aa3b29977820 */ /* 0x000fe20000400000 */
[----:B------:R-:W-:Y:S01]  /*6840*/  FMUL R53, R53, 1.4426950216293334961 ;  /* 0x3fb8aa3b35357820 */ /* 0x000fe20000400000 */
[----:B------:R-:W-:Y:S01]  /*6850*/  FADD R57, R57, -R36 ;  /* 0x8000002439397221 */ /* 0x000fe20000000000 */
[----:B-----5:R-:W-:Y:S01]  /*6860*/  FADD R38, R9, R38 ;  /* 0x0000002609267221 */ /* 0x020fe20000000000 */
[----:B------:R-:W2:Y:S01]  /*6870*/  MUFU.EX2 R13, R13 ;  /* 0x0000000d000d7308 */ /* 0x000ea20000000800 */
[----:B------:R-:W-:Y:S01]  /*6880*/  FMUL R59, R59, 1.4426950216293334961 ;  /* 0x3fb8aa3b3b3b7820 */ /* 0x000fe20000400000 */
[----:B------:R-:W-:Y:S01]  /*6890*/  FADD R62, R62, -R36 ;  /* 0x800000243e3e7221 */ /* 0x000fe20000000000 */
[----:B0-----:R-:W-:Y:S01]  /*68a0*/  FADD R41, R7, R38 ;  /* 0x0000002607297221 */ /* 0x001fe20000000000 */
[----:B------:R-:W-:Y:S01]  /*68b0*/  FMUL R57, R57, 1.4426950216293334961 ;  /* 0x3fb8aa3b39397820 */ /* 0x000fe20000400000 */
[--C-:B------:R-:W-:Y:S01]  /*68c0*/  FADD R61, R61, -R36.reuse ;  /* 0x800000243d3d7221 */ /* 0x100fe20000000000 */
[--C-:B------:R-:W-:Y:S01]  /*68d0*/  FADD R63, R63, -R36.reuse ;  /* 0x800000243f3f7221 */ /* 0x100fe20000000000 */
[--C-:B------:R-:W-:Y:S01]  /*68e0*/  FADD R65, R65, -R36.reuse ;  /* 0x8000002441417221 */ /* 0x100fe20000000000 */
[----:B------:R-:W0:Y:S01]  /*68f0*/  MUFU.EX2 R11, R11 ;  /* 0x0000000b000b7308 */ /* 0x000e220000000800 */
[----:B------:R-:W-:Y:S01]  /*6900*/  FMUL R61, R61, 1.4426950216293334961 ;  /* 0x3fb8aa3b3d3d7820 */ /* 0x000fe20000400000 */
[----:B------:R-:W-:Y:S01]  /*6910*/  FMUL R63, R63, 1.4426950216293334961 ;  /* 0x3fb8aa3b3f3f7820 */ /* 0x000fe20000400000 */
[----:B------:R-:W-:Y:S01]  /*6920*/  FMUL R65, R65, 1.4426950216293334961 ;  /* 0x3fb8aa3b41417820 */ /* 0x000fe20000400000 */
[--C-:B------:R-:W-:Y:S01]  /*6930*/  FADD R66, R66, -R36.reuse ;  /* 0x8000002442427221 */ /* 0x100fe20000000000 */
[----:B------:R-:W-:Y:S01]  /*6940*/  FADD R67, R67, -R36 ;  /* 0x8000002443437221 */ /* 0x000fe20000000000 */
[----:B------:R-:W-:-:S02]  /*6950*/  F2FP.F16.F32.PACK_AB R4, R153, R4 ;  /* 0x000000049904723e */ /* 0x000fc400000000ff */
[----:B------:R-:W-:Y:S01]  /*6960*/  MUFU.EX2 R32, R152 ;  /* 0x0000009800207308 */ /* 0x000fe20000000800 */
[----:B------:R-:W-:-:S07]  /*6970*/  FMUL R66, R66, 1.4426950216293334961 ;  /* 0x3fb8aa3b42427820 */ /* 0x000fce0000400000 */
[----:B------:R-:W-:Y:S08]  /*6980*/  MUFU.EX2 R152, R154 ;  /* 0x0000009a00987308 */ /* 0x000ff00000000800 */
[----:B------:R3:W-:Y:S08]  /*6990*/  MUFU.EX2 R154, R39 ;  /* 0x00000027009a7308 */ /* 0x0007f00000000800 */
[----:B------:R-:W4:Y:S01]  /*69a0*/  MUFU.EX2 R14, R14 ;  /* 0x0000000e000e7308 */ /* 0x000f220000000800 */
[----:B---3--:R-:W-:Y:S01]  /*69b0*/  FADD R39, R12, R41 ;  /* 0x000000290c277221 */ /* 0x008fe20000000000 */
[----:B------:R-:W-:-:S03]  /*69c0*/  FMUL R41, R42, 1.4426950216293334961 ;  /* 0x3fb8aa3b2a297820 */ /* 0x000fc60000400000 */
[----:B-1----:R-:W-:-:S03]  /*69d0*/  FADD R38, R10, R39 ;  /* 0x000000270a267221 */ /* 0x002fc60000000000 */
[----:B------:R-:W1:Y:S01]  /*69e0*/  MUFU.EX2 R17, R17 ;  /* 0x0000001100117308 */ /* 0x000e620000000800 */
[----:B--2---:R-:W-:-:S04]  /*69f0*/  FADD R38, R13, R38 ;  /* 0x000000260d267221 */ /* 0x004fc80000000000 */
[----:B0-----:R-:W-:Y:S01]  /*6a00*/  FADD R39, R11, R38 ;  /* 0x000000260b277221 */ /* 0x001fe20000000000 */
[----:B------:R-:W-:Y:S02]  /*6a10*/  FADD R38, R44, -R36 ;  /* 0x800000242c267221 */ /* 0x000fe40000000000 */
[----:B------:R-:W0:Y:S01]  /*6a20*/  MUFU.EX2 R15, R15 ;  /* 0x0000000f000f7308 */ /* 0x000e220000000800 */
[----:B------:R-:W-:Y:S01]  /*6a30*/  FADD R39, R16, R39 ;  /* 0x0000002710277221 */ /* 0x000fe20000000000 */
[----:B------:R-:W-:-:S03]  /*6a40*/  FMUL R38, R38, 1.4426950216293334961 ;  /* 0x3fb8aa3b26267820 */ /* 0x000fc60000400000 */
[----:B----4-:R-:W-:-:S03]  /*6a50*/  FADD R156, R14, R39 ;  /* 0x000000270e9c7221 */ /* 0x010fc60000000000 */
[----:B------:R-:W2:Y:S01]  /*6a60*/  MUFU.EX2 R18, R18 ;  /* 0x0000001200127308 */ /* 0x000ea20000000800 */
[----:B-1----:R-:W-:-:S07]  /*6a70*/  FADD R156, R17, R156 ;  /* 0x0000009c119c7221 */ /* 0x002fce0000000000 */
[----:B------:R-:W1:Y:S01]  /*6a80*/  MUFU.EX2 R21, R21 ;  /* 0x0000001500157308 */ /* 0x000e620000000800 */
[----:B0-----:R-:W-:-:S04]  /*6a90*/  FADD R39, R15, R156 ;  /* 0x0000009c0f277221 */ /* 0x001fc80000000000 */
[----:B------:R-:W-:-:S03]  /*6aa0*/  FADD R39, R20, R39 ;  /* 0x0000002714277221 */ /* 0x000fc60000000000 */
[----:B------:R-:W0:Y:S08]  /*6ab0*/  MUFU.EX2 R19, R19 ;  /* 0x0000001300137308 */ /* 0x000e300000000800 */
[----:B------:R3:W-:Y:S08]  /*6ac0*/  MUFU.EX2 R44, R43 ;  /* 0x0000002b002c7308 */ /* 0x0007f00000000800 */
[----:B------:R-:W4:Y:S01]  /*6ad0*/  MUFU.EX2 R22, R22 ;  /* 0x0000001600167308 */ /* 0x000f220000000800 */
[----:B---3--:R-:W-:Y:S01]  /*6ae0*/  FMUL R43, R46, 1.4426950216293334961 ;  /* 0x3fb8aa3b2e2b7820 */ /* 0x008fe20000400000 */
[----:B--2---:R-:W-:-:S04]  /*6af0*/  FADD R46, R18, R39 ;  /* 0x00000027122e7221 */ /* 0x004fc80000000000 */
[----:B-1----:R-:W-:Y:S02]  /*6b00*/  FADD R46, R21, R46 ;  /* 0x0000002e152e7221 */ /* 0x002fe40000000000 */
[----:B------:R-:W1:Y:S02]  /*6b10*/  MUFU.EX2 R25, R25 ;  /* 0x0000001900197308 */ /* 0x000e640000000800 */
[----:B0-----:R-:W-:-:S04]  /*6b20*/  FADD R39, R19, R46 ;  /* 0x0000002e13277221 */ /* 0x001fc80000000000 */
[----:B------:R-:W-:Y:S02]  /*6b30*/  FADD R39, R24, R39 ;  /* 0x0000002718277221 */ /* 0x000fe40000000000 */
[----:B------:R-:W0:Y:S02]  /*6b40*/  MUFU.EX2 R23, R23 ;  /* 0x0000001700177308 */ /* 0x000e240000000800 */
[----:B----4-:R-:W-:-:S06]  /*6b50*/  FADD R156, R22, R39 ;  /* 0x00000027169c7221 */ /* 0x010fcc0000000000 */
        /* <DEDUP_REMOVED lines=8> */
[----:B---3--:R-:W-:-:S04]  /*6be0*/  FADD R38, R48, -R36 ;  /* 0x8000002430267221 */ /* 0x008fc80000000000 */
[----:B------:R-:W-:-:S03]  /*6bf0*/  FMUL R38, R38, 1.4426950216293334961 ;  /* 0x3fb8aa3b26267820 */ /* 0x000fc60000400000 */
[----:B------:R3:W-:Y:S08]  /*6c00*/  MUFU.EX2 R48, R47 ;  /* 0x0000002f00307308 */ /* 0x0007f00000000800 */
[----:B------:R-:W5:Y:S01]  /*6c10*/  MUFU.EX2 R33, R33 ;  /* 0x0000002100217308 */ /* 0x000f620000000800 */
[----:B---3--:R-:W-:Y:S01]  /*6c20*/  FMUL R47, R50, 1.4426950216293334961 ;  /* 0x3fb8aa3b322f7820 */ /* 0x008fe20000400000 */
[----:B--2---:R-:W-:-:S04]  /*6c30*/  FADD R50, R26, R39 ;  /* 0x000000271a327221 */ /* 0x004fc80000000000 */
[----:B-1----:R-:W-:Y:S02]  /*6c40*/  FADD R50, R29, R50 ;  /* 0x000000321d327221 */ /* 0x002fe40000000000 */
[----:B------:R-:W1:Y:S02]  /*6c50*/  MUFU.EX2 R31, R31 ;  /* 0x0000001f001f7308 */ /* 0x000e640000000800 */
[----:B0-----:R-:W-:-:S04]  /*6c60*/  FADD R39, R27, R50 ;  /* 0x000000321b277221 */ /* 0x001fc80000000000 */
[----:B------:R-:W-:Y:S02]  /*6c70*/  FADD R39, R32, R39 ;  /* 0x0000002720277221 */ /* 0x000fe40000000000 */
[----:B------:R-:W0:Y:S02]  /*6c80*/  MUFU.EX2 R34, R34 ;  /* 0x0000002200227308 */ /* 0x000e240000000800 */
[----:B----4-:R-:W-:-:S04]  /*6c90*/  FADD R156, R30, R39 ;  /* 0x000000271e9c7221 */ /* 0x010fc80000000000 */
[----:B-----5:R-:W-:Y:S02]  /*6ca0*/  FADD R156, R33, R156 ;  /* 0x0000009c219c7221 */ /* 0x020fe40000000000 */
[----:B------:R-:W2:Y:S02]  /*6cb0*/  MUFU.EX2 R37, R37 ;  /* 0x0000002500257308 */ /* 0x000ea40000000800 */
[----:B-1----:R-:W-:-:S04]  /*6cc0*/  FADD R39, R31, R156 ;  /* 0x0000009c1f277221 */ /* 0x002fc80000000000 */
[----:B------:R-:W-:Y:S02]  /*6cd0*/  FADD R39, R152, R39 ;  /* 0x0000002798277221 */ /* 0x000fe40000000000 */
[----:B------:R-:W1:Y:S08]  /*6ce0*/  MUFU.EX2 R35, R35 ;  /* 0x0000002300237308 */ /* 0x000e700000000800 */
[----:B------:R3:W-:Y:S08]  /*6cf0*/  MUFU.EX2 R46, R38 ;  /* 0x00000026002e7308 */ /* 0x0007f00000000800 */
[----:B------:R-:W4:Y:S01]  /*6d00*/  MUFU.EX2 R40, R40 ;  /* 0x0000002800287308 */ /* 0x000f220000000800 */
[----:B---3--:R-:W-:-:S04]  /*6d10*/  FADD R38, R52, -R36 ;  /* 0x8000002434267221 */ /* 0x008fc80000000000 */
[----:B------:R-:W-:-:S03]  /*6d20*/  FMUL R38, R38, 1.4426950216293334961 ;  /* 0x3fb8aa3b26267820 */ /* 0x000fc60000400000 */
[----:B------:R3:W-:Y:S08]  /*6d30*/  MUFU.EX2 R52, R51 ;  /* 0x0000003300347308 */ /* 0x0007f00000000800 */
[----:B------:R-:W5:Y:S01]  /*6d40*/  MUFU.EX2 R151, R151 ;  /* 0x0000009700977308 */ /* 0x000f620000000800 */
[----:B---3--:R-:W-:Y:S01]  /*6d50*/  FMUL R51, R54, 1.4426950216293334961 ;  /* 0x3fb8aa3b36337820 */ /* 0x008fe20000400000 */
[----:B0-----:R-:W-:-:S04]  /*6d60*/  FADD R54, R34, R39 ;  /* 0x0000002722367221 */ /* 0x001fc80000000000 */
[----:B--2---:R-:W-:Y:S02]  /*6d70*/  FADD R54, R37, R54 ;  /* 0x0000003625367221 */ /* 0x004fe40000000000 */
[----:B------:R-:W0:Y:S02]  /*6d80*/  MUFU.EX2 R41, R41 ;  /* 0x0000002900297308 */ /* 0x000e240000000800 */
[----:B-1----:R-:W-:-:S04]  /*6d90*/  FADD R39, R35, R54 ;  /* 0x0000003623277221 */ /* 0x002fc80000000000 */
[----:B------:R-:W-:Y:S02]  /*6da0*/  FADD R39, R154, R39 ;  /* 0x000000279a277221 */ /* 0x000fe40000000000 */
[----:B------:R-:W1:Y:S02]  /*6db0*/  MUFU.EX2 R45, R45 ;  /* 0x0000002d002d7308 */ /* 0x000e640000000800 */
[----:B----4-:R-:W-:-:S04]  /*6dc0*/  FADD R156, R40, R39 ;  /* 0x00000027289c7221 */ /* 0x010fc80000000000 */
[----:B-----5:R-:W-:Y:S02]  /*6dd0*/  FADD R156, R151, R156 ;  /* 0x0000009c979c7221 */ /* 0x020fe40000000000 */
[----:B------:R-:W2:Y:S02]  /*6de0*/  MUFU.EX2 R43, R43 ;  /* 0x0000002b002b7308 */ /* 0x000ea40000000800 */
[----:B0-----:R-:W-:-:S04]  /*6df0*/  FADD R39, R41, R156 ;  /* 0x0000009c29277221 */ /* 0x001fc80000000000 */
[----:B------:R-:W-:Y:S02]  /*6e00*/  FADD R39, R44, R39 ;  /* 0x000000272c277221 */ /* 0x000fe40000000000 */
[----:B------:R0:W-:Y:S08]  /*6e10*/  MUFU.EX2 R50, R38 ;  /* 0x0000002600327308 */ /* 0x0001f00000000800 */
[----:B------:R-:W3:Y:S01]  /*6e20*/  MUFU.EX2 R49, R49 ;  /* 0x0000003100317308 */ /* 0x000ee20000000800 */
[----:B0-----:R-:W-:-:S04]  /*6e30*/  FADD R38, R56, -R36 ;  /* 0x8000002438267221 */ /* 0x001fc80000000000 */
[----:B------:R-:W-:-:S03]  /*6e40*/  FMUL R38, R38, 1.4426950216293334961 ;  /* 0x3fb8aa3b26267820 */ /* 0x000fc60000400000 */
[----:B------:R0:W-:Y:S08]  /*6e50*/  MUFU.EX2 R56, R55 ;  /* 0x0000003700387308 */ /* 0x0001f00000000800 */
[----:B------:R-:W4:Y:S01]  /*6e60*/  MUFU.EX2 R47, R47 ;  /* 0x0000002f002f7308 */ /* 0x000f220000000800 */
[----:B0-----:R-:W-:Y:S01]  /*6e70*/  FMUL R55, R58, 1.4426950216293334961 ;  /* 0x3fb8aa3b3a377820 */ /* 0x001fe20000400000 */
[----:B------:R-:W-:-:S04]  /*6e80*/  FADD R58, R42, R39 ;  /* 0x000000272a3a7221 */ /* 0x000fc80000000000 */
[----:B-1----:R-:W-:Y:S02]  /*6e90*/  FADD R58, R45, R58 ;  /* 0x0000003a2d3a7221 */ /* 0x002fe40000000000 */
[----:B------:R-:W0:Y:S02]  /*6ea0*/  MUFU.EX2 R53, R53 ;  /* 0x0000003500357308 */ /* 0x000e240000000800 */
[----:B--2---:R-:W-:-:S04]  /*6eb0*/  FADD R39, R43, R58 ;  /* 0x0000003a2b277221 */ /* 0x004fc80000000000 */
[----:B------:R-:W-:Y:S02]  /*6ec0*/  FADD R39, R48, R39 ;  /* 0x0000002730277221 */ /* 0x000fe40000000000 */
[----:B------:R-:W1:Y:S02]  /*6ed0*/  MUFU.EX2 R51, R51 ;  /* 0x0000003300337308 */ /* 0x000e640000000800 */
[----:B------:R-:W-:-:S04]  /*6ee0*/  FADD R156, R46, R39 ;  /* 0x000000272e9c7221 */ /* 0x000fc80000000000 */
[----:B---3--:R-:W-:Y:S02]  /*6ef0*/  FADD R156, R49, R156 ;  /* 0x0000009c319c7221 */ /* 0x008fe40000000000 */
[----:B------:R2:W3:Y:S02]  /*6f00*/  MUFU.EX2 R54, R38 ;  /* 0x0000002600367308 */ /* 0x0004e40000000800 */
[----:B----4-:R-:W-:-:S04]  /*6f10*/  FADD R39, R47, R156 ;  /* 0x0000009c2f277221 */ /* 0x010fc80000000000 */
[----:B------:R-:W-:Y:S02]  /*6f20*/  FADD R39, R52, R39 ;  /* 0x0000002734277221 */ /* 0x000fe40000000000 */
[----:B------:R-:W4:Y:S01]  /*6f30*/  MUFU.EX2 R57, R57 ;  /* 0x0000003900397308 */ /* 0x000f220000000800 */
[----:B--2---:R-:W-:-:S04]  /*6f40*/  FADD R38, R60, -R36 ;  /* 0x800000243c267221 */ /* 0x004fc80000000000 */
[----:B------:R-:W-:-:S03]  /*6f50*/  FMUL R38, R38, 1.4426950216293334961 ;  /* 0x3fb8aa3b26267820 */ /* 0x000fc60000400000 */
[----:B------:R2:W-:Y:S08]  /*6f60*/  MUFU.EX2 R60, R59 ;  /* 0x0000003b003c7308 */ /* 0x0005f00000000800 */
[----:B------:R-:W5:Y:S01]  /*6f70*/  MUFU.EX2 R55, R55 ;  /* 0x0000003700377308 */ /* 0x000f620000000800 */
[----:B--2---:R-:W-:Y:S01]  /*6f80*/  FMUL R59, R62, 1.4426950216293334961 ;  /* 0x3fb8aa3b3e3b7820 */ /* 0x004fe20000400000 */
[----:B------:R-:W-:-:S04]  /*6f90*/  FADD R62, R50, R39 ;  /* 0x00000027323e7221 */ /* 0x000fc80000000000 */
[----:B0-----:R-:W-:Y:S02]  /*6fa0*/  FADD R62, R53, R62 ;  /* 0x0000003e353e7221 */ /* 0x001fe40000000000 */
[----:B------:R0:W2:Y:S02]  /*6fb0*/  MUFU.EX2 R58, R38 ;  /* 0x00000026003a7308 */ /* 0x0000a40000000800 */
[----:B-1----:R-:W-:-:S04]  /*6fc0*/  FADD R39, R51, R62 ;  /* 0x0000003e33277221 */ /* 0x002fc80000000000 */
[----:B------:R-:W-:Y:S02]  /*6fd0*/  FADD R39, R56, R39 ;  /* 0x0000002738277221 */ /* 0x000fe40000000000 */
[----:B------:R-:W1:Y:S01]  /*6fe0*/  MUFU.EX2 R61, R61 ;  /* 0x0000003d003d7308 */ /* 0x000e620000000800 */
[----:B0-----:R-:W-:Y:S01]  /*6ff0*/  FADD R38, R64, -R36 ;  /* 0x8000002440267221 */ /* 0x001fe20000000000 */
[----:B---3--:R-:W-:-:S03]  /*7000*/  FADD R156, R54, R39 ;  /* 0x00000027369c7221 */ /* 0x008fc60000000000 */
[----:B------:R-:W-:Y:S01]  /*7010*/  FMUL R38, R38, 1.4426950216293334961 ;  /* 0x3fb8aa3b26267820 */ /* 0x000fe20000400000 */
[----:B----4-:R-:W-:Y:S02]  /*7020*/  FADD R156, R57, R156 ;  /* 0x0000009c399c7221 */ /* 0x010fe40000000000 */
[----:B------:R-:W0:Y:S02]  /*7030*/  MUFU.EX2 R59, R59 ;  /* 0x0000003b003b7308 */ /* 0x000e240000000800 */
[----:B-----5:R-:W-:Y:S01]  /*7040*/  FADD R39, R55, R156 ;  /* 0x0000009c37277221 */ /* 0x020fe20000000000 */
[----:B------:R-:W-:-:S03]  /*7050*/  IMAD.MOV.U32 R156, RZ, RZ, R118 ;  /* 0x000000ffff9c7224 */ /* 0x000fc600078e0076 */
[----:B------:R-:W-:Y:S01]  /*7060*/  FADD R39, R60, R39 ;  /* 0x000000273c277221 */ /* 0x000fe20000000000 */
[----:B------:R-:W-:Y:S01]  /*7070*/  IMAD.WIDE R156, R114, 0x2, R156 ;  /* 0x00000002729c7825 */ /* 0x000fe200078e029c */
[----:B------:R3:W4:Y:S08]  /*7080*/  MUFU.EX2 R64, R63 ;  /* 0x0000003f00407308 */ /* 0x0007300000000800 */
[----:B------:R2:W5:Y:S01]  /*7090*/  MUFU.EX2 R62, R38 ;  /* 0x00000026003e7308 */ /* 0x0005620000000800 */
[----:B---3--:R-:W-:-:S07]  /*70a0*/  FMUL R63, R67, 1.4426950216293334961 ;  /* 0x3fb8aa3b433f7820 */ /* 0x008fce0000400000 */
[----:B------:R-:W3:Y:S01]  /*70b0*/  MUFU.EX2 R65, R65 ;  /* 0x0000004100417308 */ /* 0x000ee20000000800 */
[----:B--2---:R-:W-:-:S04]  /*70c0*/  FADD R38, R58, R39 ;  /* 0x000000273a267221 */ /* 0x004fc80000000000 */
[----:B-1----:R-:W-:-:S03]  /*70d0*/  FADD R38, R61, R38 ;  /* 0x000000263d267221 */ /* 0x002fc60000000000 */
[----:B------:R-:W1:Y:S01]  /*70e0*/  MUFU.EX2 R66, R66 ;  /* 0x0000004200427308 */ /* 0x000e620000000800 */
[----:B0-----:R-:W-:-:S04]  /*70f0*/  FADD R39, R59, R38 ;  /* 0x000000263b277221 */ /* 0x001fc80000000000 */
[----:B----4-:R-:W-:-:S03]  /*7100*/  FADD R39, R64, R39 ;  /* 0x0000002740277221 */ /* 0x010fc60000000000 */
[----:B------:R-:W0:Y:S01]  /*7110*/  MUFU.EX2 R63, R63 ;  /* 0x0000003f003f7308 */ /* 0x000e220000000800 */
[----:B-----5:R-:W-:-:S04]  /*7120*/  FADD R38, R62, R39 ;  /* 0x000000273e267221 */ /* 0x020fc80000000000 */
[----:B---3--:R-:W-:-:S04]  /*7130*/  FADD R39, R65, R38 ;  /* 0x0000002641277221 */ /* 0x008fc80000000000 */
[----:B-1----:R-:W-:-:S04]  /*7140*/  FADD R38, R66, R39 ;  /* 0x0000002742267221 */ /* 0x002fc80000000000 */
[----:B0-----:R-:W-:-:S05]  /*7150*/  FADD R39, R63, R38 ;  /* 0x000000263f277221 */ /* 0x001fca0000000000 */
[----:B------:R0:W1:Y:S01]  /*7160*/  SHFL.BFLY PT, R38, R39, 0x10, 0x1f ;  /* 0x0e001f0027267f89 */ /* 0x00006200000e0000 */
[----:B------:R-:W-:Y:S05]  /*7170*/  @!P2 BRA `(.L_x_15) ;  /* 0x0000001400e4a947 */ /* 0x000fea0003800000 */
.L_x_24:
[----:B------:R-:W-:Y:S01]  /*7180*/  F2FP.F16.F32.PACK_AB R5, R8, R5 ;  /* 0x000000050805723e */ /* 0x000fe200000000ff */
[----:B------:R-:W-:Y:S01]  /*7190*/  IMAD.WIDE R158, R114, 0x2, R134 ;  /* 0x00000002729e7825 */ /* 0x000fe200078e0286 */
[----:B------:R-:W-:Y:S01]  /*71a0*/  F2FP.F16.F32.PACK_AB R7, R12, R7 ;  /* 0x000000070c07723e */ /* 0x000fe200000000ff */
[----:B------:R-:W2:Y:S01]  /*71b0*/  LDG.E.U16 R67, desc[UR22][R156.64] ;  /* 0x000000169c437981 */ /* 0x000ea2000c1e1500 */
[----:B------:R-:W-:Y:S01]  /*71c0*/  F2FP.F16.F32.PACK_AB R8, R13, R10 ;  /* 0x0000000a0d08723e */ /* 0x000fe200000000ff */
[----:B------:R-:W-:Y:S01]  /*71d0*/  IMAD.WIDE R12, R114, 0x2, R148 ;  /* 0x00000002720c7825 */ /* 0x000fe200078e0294 */
[----:B------:R-:W-:Y:S01]  /*71e0*/  F2FP.F16.F32.PACK_AB R6, R9, R6 ;  /* 0x000000060906723e */ /* 0x000fe200000000ff */
[----:B------:R-:W3:Y:S01]  /*71f0*/  LDG.E.U16 R153, desc[UR22][R158.64] ;  /* 0x000000169e997981 */ /* 0x000ee2000c1e1500 */
[----:B------:R-:W-:Y:S01]  /*7200*/  F2FP.F16.F32.PACK_AB R9, R16, R11 ;  /* 0x0000000b1009723e */ /* 0x000fe200000000ff */
[----:B------:R-:W-:-:S04]  /*7210*/  IMAD.WIDE R162, R114, 0x2, R132 ;  /* 0x0000000272a27825 */ /* 0x000fc800078e0284 */
[C---:B------:R-:W-:Y:S01]  /*7220*/  IMAD.WIDE R174, R114.reuse, 0x2, R128 ;  /* 0x0000000272ae7825 */ /* 0x040fe200078e0280 */
[----:B------:R4:W5:Y:S03]  /*7230*/  LDG.E.U16 R150, desc[UR22][R12.64] ;  /* 0x000000160c967981 */ /* 0x000966000c1e1500 */
[C---:B------:R-:W-:Y:S01]  /*7240*/  IMAD.WIDE R168, R114.reuse, 0x2, R146 ;  /* 0x0000000272a87825 */ /* 0x040fe200078e0292 */
[----:B------:R-:W-:Y:S01]  /*7250*/  F2FP.F16.F32.PACK_AB R10, R17, R14 ;  /* 0x0000000e110a723e */ /* 0x000fe200000000ff */
[----:B------:R0:W5:Y:S02]  /*7260*/  LDG.E.U16 R159, desc[UR22][R174.64] ;  /* 0x00000016ae9f7981 */ /* 0x000164000c1e1500 */
[----:B------:R-:W-:Y:S01]  /*7270*/  IMAD.WIDE R160, R114, 0x2, R130 ;  /* 0x0000000272a07825 */ /* 0x000fe200078e0282 */
[----:B------:R-:W-:Y:S01]  /*7280*/  F2FP.F16.F32.PACK_AB R11, R20, R15 ;  /* 0x0000000f140b723e */ /* 0x000fe200000000ff */
[----:B------:R-:W5:Y:S02]  /*7290*/  LDG.E.U16 R162, desc[UR22][R162.64] ;  /* 0x00000016a2a27981 */ /* 0x000f64000c1e1500 */
[----:B------:R-:W-:-:S02]  /*72a0*/  IMAD.WIDE R172, R114, 0x2, R142 ;  /* 0x0000000272ac7825 */ /* 0x000fc400078e028e */
[----:B------:R-:W5:Y:S02]  /*72b0*/  LDG.E.U16 R168, desc[UR22][R168.64] ;  /* 0x00000016a8a87981 */ /* 0x000f64000c1e1500 */
[C---:B------:R-:W-:Y:S02]  /*72c0*/  IMAD.WIDE R170, R114.reuse, 0x2, R126 ;  /* 0x0000000272aa7825 */ /* 0x040fe400078e027e */
[----:B------:R1:W5:Y:S02]  /*72d0*/  LDG.E.U16 R165, desc[UR22][R172.64] ;  /* 0x00000016aca57981 */ /* 0x000364000c1e1500 */
[C---:B------:R-:W-:Y:S02]  /*72e0*/  IMAD.WIDE R166, R114.reuse, 0x2, R144 ;  /* 0x0000000272a67825 */ /* 0x040fe400078e0290 */
[----:B------:R0:W5:Y:S02]  /*72f0*/  LDG.E.U16 R158, desc[UR22][R170.64] ;  /* 0x00000016aa9e7981 */ /* 0x000164000c1e1500 */
[----:B----4-:R-:W-:-:S02]  /*7300*/  IMAD.WIDE R12, R114, 0x2, R140 ;  /* 0x00000002720c7825 */ /* 0x010fc400078e028c */
[----:B------:R-:W4:Y:S02]  /*7310*/  LDG.E.U16 R160, desc[UR22][R160.64] ;  /* 0x00000016a0a07981 */ /* 0x000f24000c1e1500 */
[C---:B------:R-:W-:Y:S02]  /*7320*/  IMAD.WIDE R14, R114.reuse, 0x2, R124 ;  /* 0x00000002720e7825 */ /* 0x040fe400078e027c */
[----:B------:R-:W4:Y:S02]  /*7330*/  LDG.E.U16 R166, desc[UR22][R166.64] ;  /* 0x00000016a6a67981 */ /* 0x000f24000c1e1500 */
[C---:B------:R-:W-:Y:S02]  /*7340*/  IMAD.WIDE R16, R114.reuse, 0x2, R138 ;  /* 0x0000000272107825 */ /* 0x040fe400078e028a */
[----:B------:R1:W4:Y:S02]  /*7350*/  LDG.E.U16 R163, desc[UR22][R12.64] ;  /* 0x000000160ca37981 */ /* 0x000324000c1e1500 */
[----:B0-----:R-:W-:-:S02]  /*7360*/  IMAD.WIDE R174, R114, 0x2, R122 ;  /* 0x0000000272ae7825 */ /* 0x001fc400078e027a */
[----:B------:R0:W4:Y:S02]  /*7370*/  LDG.E.U16 R157, desc[UR22][R14.64] ;  /* 0x000000160e9d7981 */ /* 0x000124000c1e1500 */
[C---:B-1----:R-:W-:Y:S02]  /*7380*/  IMAD.WIDE R172, R114.reuse, 0x2, R136 ;  /* 0x0000000272ac7825 */ /* 0x042fe400078e0288 */
[----:B------:R1:W4:Y:S02]  /*7390*/  LDG.E.U16 R164, desc[UR22][R16.64] ;  /* 0x0000001610a47981 */ /* 0x000324000c1e1500 */
[----:B------:R-:W-:Y:S02]  /*73a0*/  IMAD.WIDE R170, R114, 0x2, R120 ;  /* 0x0000000272aa7825 */ /* 0x000fe400078e0278 */
[----:B------:R-:W4:Y:S04]  /*73b0*/  LDG.E.U16 R156, desc[UR22][R174.64] ;  /* 0x00000016ae9c7981 */ /* 0x000f28000c1e1500 */
[----:B------:R-:W4:Y:S04]  /*73c0*/  LDG.E.U16 R161, desc[UR22][R172.64] ;  /* 0x00000016aca17981 */ /* 0x000f28000c1e1500 */
[----:B------:R-:W4:Y:S01]  /*73d0*/  LDG.E.U16 R155, desc[UR22][R170.64] ;  /* 0x00000016aa9b7981 */ /* 0x000f22000c1e1500 */
[----:B------:R-:W-:-:S02]  /*73e0*/  F2FP.F16.F32.PACK_AB R12, R21, R18 ;  /* 0x00000012150c723e */ /* 0x000fc400000000ff */
[----:B------:R-:W-:Y:S02]  /*73f0*/  F2FP.F16.F32.PACK_AB R13, R24, R19 ;  /* 0x00000013180d723e */ /* 0x000fe400000000ff */
[----:B0-----:R-:W-:Y:S02]  /*7400*/  F2FP.F16.F32.PACK_AB R14, R25, R22 ;  /* 0x00000016190e723e */ /* 0x001fe400000000ff */
[----:B------:R-:W-:Y:S02]  /*7410*/  F2FP.F16.F32.PACK_AB R15, R28, R23 ;  /* 0x000000171c0f723e */ /* 0x000fe400000000ff */
[----:B-1----:R-:W-:Y:S02]  /*7420*/  F2FP.F16.F32.PACK_AB R16, R29, R26 ;  /* 0x0000001a1d10723e */ /* 0x002fe400000000ff */
        /* <DEDUP_REMOVED lines=18> */
[----:B------:R-:W-:-:S04]  /*7550*/  F2FP.F16.F32.PACK_AB R35, R63, R66 ;  /* 0x000000423f23723e */ /* 0x000fc800000000ff */
[----:B------:R-:W-:Y:S01]  /*7560*/  STTM.16dp32bit_t0_t15.x32 tmem[UR11+0x10], R4 ;  /* 0x00001004000079ed */ /* 0x000fe20008a8000b */
[----:B------:R0:W-:Y:S02]  /*7570*/  STTM.16dp32bit_t16_t31.x32 tmem[UR11+0x30], R4 ;  /* 0x00003004000079ed */ /* 0x0001e40008aa000b */
[----:B0-----:R-:W-:-:S04]  /*7580*/  FADD R12, -R36, R117 ;  /* 0x00000075240c7221 */ /* 0x001fc80000000100 */
[----:B------:R-:W-:-:S04]  /*7590*/  FMUL R12, R12, 1.4426950216293334961 ;  /* 0x3fb8aa3b0c0c7820 */ /* 0x000fc80000400000 */
[----:B------:R-:W0:Y:S01]  /*75a0*/  MUFU.EX2 R13, R12 ;  /* 0x0000000c000d7308 */ /* 0x000e220000000800 */
[----:B--2---:R1:W-:Y:S04]  /*75b0*/  STS.U16 [R72+UR10+0x2000], R67 ;  /* 0x0020004348007988 */ /* 0x0043e8000800040a */
[----:B---3--:R1:W-:Y:S04]  /*75c0*/  STS.U16 [R72+UR10+0x2400], R153 ;  /* 0x0024009948007988 */ /* 0x0083e8000800040a */
[----:B-----5:R1:W-:Y:S04]  /*75d0*/  STS.U16 [R71+UR10+0x2080], R150 ;  /* 0x0020809647007988 */ /* 0x0203e8000800040a */
[----:B------:R1:W-:Y:S04]  /*75e0*/  STS.U16 [R71+UR10+0x2480], R162 ;  /* 0x002480a247007988 */ /* 0x0003e8000800040a */
[----:B------:R1:W-:Y:S04]  /*75f0*/  STS.U16 [R73+UR10+0x2100], R168 ;  /* 0x002100a849007988 */ /* 0x0003e8000800040a */
        /* <DEDUP_REMOVED lines=13> */
[----:B------:R-:W-:Y:S01]  /*76d0*/  LDTM.16dp32bit_t0_t15.x8 R4, tmem[UR11] ;  /* 0x0000000b000479ee */ /* 0x000fe20008980000 */
[----:B------:R-:W0:Y:S01]  /*76e0*/  LDTM.16dp32bit_t16_t31.x8 R4, tmem[UR11+0x8] ;  /* 0x0000080b000479ee */ /* 0x000e2200089a0000 */
[----:B------:R-:W-:Y:S01]  /*76f0*/  NOP ;  /* 0x0000000000007918 */ /* 0x000fe20000000000 */
[C---:B0-----:R-:W-:Y:S01]  /*7700*/  FMUL R4, R13.reuse, R4 ;  /* 0x000000040d047220 */ /* 0x041fe20000400000 */
        /* <DEDUP_REMOVED lines=8> */
[----:B------:R1:W-:Y:S01]  /*7790*/  STTM.16dp32bit_t16_t31.x8 tmem[UR11+0x8], R4 ;  /* 0x00000804000079ed */ /* 0x0003e200089a000b */
[----:B------:R-:W0:Y:S02]  /*77a0*/  FENCE.VIEW.ASYNC.T ;  /* 0x00000000000073c6 */ /* 0x000e240000000200 */
[----:B0-----:R-:W-:Y:S06]  /*77b0*/  BAR.SYNC.DEFER_BLOCKING 0x0 ;  /* 0x0000000000007b1d */ /* 0x001fec0000010000 */
[----:B------:R0:W-:Y:S06]  /*77c0*/  MEMBAR.ALL.CTA ;  /* 0x0000000000007992 */ /* 0x0001ec0000008000 */
[----:B0-----:R-:W0:Y:S01]  /*77d0*/  FENCE.VIEW.ASYNC.S ;  /* 0x00000000000073c6 */ /* 0x001e220000000000 */
[----:B------:R-:W-:Y:S01]  /*77e0*/  ULEA UR12, UR24, UR10, 0x3 ;  /* 0x0000000a180c7291 */ /* 0x000fe2000f8e18ff */
[----:B------:R-:W-:Y:S01]  /*77f0*/  FADD R38, R39, R38 ;  /* 0x0000002627267221 */ /* 0x000fe20000000000 */
[----:B------:R-:W-:-:S02]  /*7800*/  UMOV UR6, UR4 ;  /* 0x0000000400067c82 */ /* 0x000fc40008000000 */
[----:B------:R-:W-:Y:S01]  /*7810*/  UIADD3 UR12, UPT, UPT, UR12, 0x3800, URZ ;  /* 0x000038000c0c7890 */ /* 0x000fe2000fffe0ff */
[----:B0-----:R-:W-:Y:S06]  /*7820*/  BAR.SYNC.DEFER_BLOCKING 0x0 ;  /* 0x0000000000007b1d */ /* 0x001fec0000010000 */
[----:B------:R-:W-:Y:S05]  /*7830*/  BRA.U UP1, `(.L_x_16) ;  /* 0x0000000101947547 */ /* 0x000fea000b800000 */
[----:B------:R-:W-:Y:S02]  /*7840*/  UIADD3 UR7, UPT, UPT, UR9, 0x18, URZ ;  /* 0x0000001809077890 */ /* 0x000fe4000fffe0ff */
[----:B------:R-:W-:Y:S02]  /*7850*/  UIADD3 UR21, UPT, UPT, UR9, 0x20, URZ ;  /* 0x0000002009157890 */ /* 0x000fe4000fffe0ff */
[----:B------:R-:W-:Y:S02]  /*7860*/  UIADD3 UR55, UPT, UPT, UR9, 0x28, URZ ;  /* 0x0000002809377890 */ /* 0x000fe4000fffe0ff */
[----:B------:R-:W-:Y:S02]  /*7870*/  UIADD3 UR56, UPT, UPT, UR9, 0x30, URZ ;  /* 0x0000003009387890 */ /* 0x000fe4000fffe0ff */
[----:B------:R-:W-:Y:S02]  /*7880*/  UIADD3 UR57, UPT, UPT, UR9, 0x38, URZ ;  /* 0x0000003809397890 */ /* 0x000fe4000fffe0ff */
[----:B------:R-:W-:Y:S01]  /*7890*/  UIADD3 UR58, UPT, UPT, UR9, 0x40, URZ ;  /* 0x00000040093a7890 */ /* 0x000fe2000fffe0ff */
[----:B------:R-:W-:Y:S01]  /*78a0*/  UMOV UR18, 0x0 ;  /* 0x0000000000127882 */ /* 0x000fe20000000000 */
[----:B------:R-:W-:Y:S01]  /*78b0*/  UMOV UR19, 0x4040010 ;  /* 0x0404001000137882 */ /* 0x000fe20000000000 */
[----:B------:R-:W-:Y:S01]  /*78c0*/  UMOV UR17, 0x40004040 ;  /* 0x4000404000117882 */ /* 0x000fe20000000000 */
[----:B------:R-:W-:-:S02]  /*78d0*/  UIADD3 UR59, UPT, UPT, UR9, 0x48, URZ ;  /* 0x00000048093b7890 */ /* 0x000fc4000fffe0ff */
[----:B------:R0:W-:Y:S01]  /*78e0*/  UTCHMMA tmem[UR13], gdesc[UR16], tmem[UR9], tmem[UR18], idesc[UR19], UPT ;  /* 0x00ff12100d0079ea */ /* 0x0001e2000b800009 */
[----:B------:R-:W-:Y:S01]  /*78f0*/  UMOV UR40, 0x0 ;  /* 0x0000000000287882 */ /* 0x000fe20000000000 */
        /* <DEDUP_REMOVED lines=14> */
[----:B------:R-:W-:Y:S01]  /*79e0*/  UMOV UR4, UR12 ;  /* 0x0000000c00047c82 */ /* 0x000fe20008000000 */
[----:B------:R-:W-:Y:S01]  /*79f0*/  UMOV UR5, URZ ;  /* 0x000000ff00057c82 */ /* 0x000fe20008000000 */
[----:B------:R0:W-:Y:S01]  /*7a00*/  UTCHMMA tmem[UR56], gdesc[UR32], tmem[UR9], tmem[UR46], idesc[UR47], UPT ;  /* 0x00ff2e20380079ea */ /* 0x0001e2000b800009 */
[----:B------:R-:W-:Y:S01]  /*7a10*/  UMOV UR52, 0x0 ;  /* 0x0000000000347882 */ /* 0x000fe20000000000 */
[----:B------:R-:W-:Y:S01]  /*7a20*/  UMOV UR53, 0x4040010 ;  /* 0x0404001000357882 */ /* 0x000fe20000000000 */
[----:B------:R0:W-:Y:S01]  /*7a30*/  UTCHMMA tmem[UR57], gdesc[UR34], tmem[UR9], tmem[UR48], idesc[UR49], UPT ;  /* 0x00ff3022390079ea */ /* 0x0001e2000b800009 */
[----:B------:R-:W-:Y:S01]  /*7a40*/  UMOV UR4, UR4 ;  /* 0x0000000400047c82 */ /* 0x000fe20008000000 */
[----:B------:R0:W-:Y:S01]  /*7a50*/  UTCHMMA tmem[UR58], gdesc[UR36], tmem[UR9], tmem[UR50], idesc[UR51], UPT ;  /* 0x00ff32243a0079ea */ /* 0x0001e2000b800009 */
[----:B------:R0:W-:Y:S01]  /*7a60*/  UTCHMMA tmem[UR59], gdesc[UR38], tmem[UR9], tmem[UR52], idesc[UR53], UPT ;  /* 0x00ff34263b0079ea */ /* 0x0001e2000b800009 */
[----:B------:R0:W-:Y:S01]  /*7a70*/  UTCBAR [UR4], URZ ;  /* 0x000000ff040073e9 */ /* 0x0001e200080000ff */
[----:B------:R-:W-:Y:S01]  /*7a80*/  NOP ;  /* 0x0000000000007918 */ /* 0x000fe20000000000 */
.L_x_16:
[----:B------:R-:W-:Y:S01]  /*7a90*/  UIADD3 UR24, UPT, UPT, UR24, 0x1, URZ ;  /* 0x0000000118187890 */ /* 0x000fe2000fffe0ff */
[----:B------:R-:W-:Y:S01]  /*7aa0*/  ISETP.GE.AND P2, PT, R116, R99, PT ;  /* 0x000000637400720c */ /* 0x000fe20003f46270 */
[----:B------:R-:W-:Y:S02]  /*7ab0*/  VIADD R114, R114, UR15 ;  /* 0x0000000f72727c36 */ /* 0x000fe40008000000 */
[----:B------:R-:W-:Y:S01]  /*7ac0*/  FFMA R100, R13, R100, R38 ;  /* 0x000000640d647223 */ /* 0x000fe20000000026 */
[----:B------:R-:W-:Y:S01]  /*7ad0*/  UISETP.GT.AND UP2, UPT, UR24, 0x1, UPT ;  /* 0x000000011800788c */ /* 0x000fe2000bf44270 */
[----:B-1----:R-:W-:Y:S02]  /*7ae0*/  IMAD.U32 R150, RZ, RZ, UR6 ;  /* 0x00000006ff967e24 */ /* 0x002fe4000f8e00ff */
[----:B------:R-:W-:Y:S01]  /*7af0*/  IMAD.IADD R115, R101, 0x1, R115 ;  /* 0x0000000165737824 */ /* 0x000fe200078e0273 */
[----:B0-----:R-:W-:Y:S01]  /*7b00*/  USEL UR4, URZ, 0x1, !UP2 ;  /* 0x00000001ff047887 */ /* 0x001fe2000d000000 */
[----:B------:R-:W-:Y:S01]  /*7b10*/  IMAD.MOV.U32 R22, RZ, RZ, R116 ;  /* 0x000000ffff167224 */ /* 0x000fe200078e0074 */
[----:B------:R-:W-:Y:S01]  /*7b20*/  USEL UR24, UR24, URZ, !UP2 ;  /* 0x000000ff18187287 */ /* 0x000fe2000d000000 */
[----:B------:R-:W-:Y:S01]  /*7b30*/  IMAD.MOV.U32 R117, RZ, RZ, R36 ;  /* 0x000000ffff757224 */ /* 0x000fe200078e0024 */
[----:B------:R-:W-:Y:S01]  /*7b40*/  ULOP3.LUT UR4, UR6, UR4, URZ, 0x3c, !UPT ;  /* 0x0000000406047292 */ /* 0x000fe2000f8e3cff */
[----:B------:R-:W-:Y:S11]  /*7b50*/  @!P2 BRA `(.L_x_17) ;  /* 0xffffffc800a4a947 */ /* 0x000ff6000383ffff */
.L_x_12:
[----:B------:R-:W-:Y:S01]  /*7b60*/  ISETP.GE.AND P3, PT, R3, 0x1, PT ;  /* 0x000000010300780c */ /* 0x000fe20003f66270 */
[C---:B------:R-:W-:Y:S01]  /*7b70*/  IMAD.SHL.U32 R13, R0.reuse, 0x10, RZ ;  /* 0x00000010000d7824 */ /* 0x040fe200078e00ff */
[C---:B------:R-:W-:Y:S01]  /*7b80*/  LOP3.LUT R3, R0.reuse, 0x70, RZ, 0xc0, !PT ;  /* 0x0000007000037812 */ /* 0x040fe200078ec0ff */
[----:B0-2---:R-:W-:Y:S02]  /*7b90*/  IMAD.SHL.U32 R5, R0, 0x20, RZ ;  /* 0x0000002000057824 */ /* 0x005fe400078e00ff */
[C---:B------:R-:W-:Y:S01]  /*7ba0*/  FMUL R4, R100.reuse, 8388608 ;  /* 0x4b00000064047820 */ /* 0x040fe20000400000 */
[----:B------:R-:W-:Y:S02]  /*7bb0*/  SHF.R.S32.HI R14, RZ, 0x2, R0 ;  /* 0x00000002ff0e7819 */ /* 0x000fe40000011400 */
[----:B------:R-:W-:Y:S02]  /*7bc0*/  LOP3.LUT R18, R13, 0x30, RZ, 0xc0, !PT ;  /* 0x000000300d127812 */ /* 0x000fe400078ec0ff */
[----:B------:R-:W-:-:S02]  /*7bd0*/  FSETP.GEU.AND P2, PT, R100, 1.175494350822287508e-38, PT ;  /* 0x008000006400780b */ /* 0x000fc40003f4e000 */
[----:B------:R-:W-:Y:S01]  /*7be0*/  LOP3.LUT R12, R5, 0x700, RZ, 0xc0, !PT ;  /* 0x00000700050c7812 */ /* 0x000fe200078ec0ff */
[----:B------:R-:W-:Y:S01]  /*7bf0*/  IMAD R17, R3, 0x4, R18 ;  /* 0x0000000403117824 */ /* 0x000fe200078e0212 */
[----:B------:R-:W-:Y:S02]  /*7c00*/  SGXT R14, R14, 0x1 ;  /* 0x000000010e0e781a */ /* 0x000fe40000000200 */
[----:B------:R-:W-:Y:S01]  /*7c10*/  FSEL R19, R4, R100, !P2 ;  /* 0x0000006404137208 */ /* 0x000fe20005000000 */
[----:B------:R-:W-:Y:S06]  /*7c20*/  @!P3 BRA `(.L_x_18) ;  /* 0x000000000010b947 */ /* 0x000fec0003800000 */
[----:B------:R-:W-:-:S06]  /*7c30*/  USHF.L.U32 UR6, UR6, 0x1f, URZ ;  /* 0x0000001f06067899 */ /* 0x000fcc00080006ff */
[----:B------:R-:W-:-:S04]  /*7c40*/  IMAD.U32 R3, RZ, RZ, UR6 ;  /* 0x00000006ff037e24 */ /* 0x000fc8000f8e00ff */
[----:B------:R-:W0:Y:S02]  /*7c50*/  SYNCS.PHASECHK.TRANS64.TRYWAIT P3, [UR12], R3 ;  /* 0x00000003ff0075a7 */ /* 0x000e24000806110c */
[----:B0-----:R-:W-:Y:S05]  /*7c60*/  @!P3 BRA `(.L_x_19) ;  /* 0x0000000c0034b947 */ /* 0x001fea0003800000 */
.L_x_18:
[----:B------:R-:W-:Y:S01]  /*7c70*/  BAR.SYNC.DEFER_BLOCKING 0x0 ;  /* 0x0000000000007b1d */ /* 0x000fe20000010000 */
[C---:B------:R-:W-:Y:S01]  /*7c80*/  FSETP.GT.AND P3, PT, |R100|.reuse, 8.50705917302346158658e+37, PT ;  /* 0x7e8000006400780b */ /* 0x040fe20003f64200 */
[----:B------:R-:W-:Y:S01]  /*7c90*/  VIADD R3, R19, 0xc0cafb0d ;  /* 0xc0cafb0d13037836 */ /* 0x000fe20000000000 */
[----:B------:R-:W-:Y:S01]  /*7ca0*/  FSETP.GEU.AND P4, PT, |R100|, 1.175494350822287508e-38, PT ;  /* 0x008000006400780b */ /* 0x000fe20003f8e200 */
[----:B------:R-:W-:Y:S01]  /*7cb0*/  IMAD.MOV.U32 R22, RZ, RZ, 0x3dc6b27f ;  /* 0x3dc6b27fff167424 */ /* 0x000fe200078e00ff */
[----:B------:R-:W-:Y:S01]  /*7cc0*/  LOP3.LUT R15, R12, 0x70, R13, 0xf8, !PT ;  /* 0x000000700c0f7812 */ /* 0x000fe200078ef80d */
[----:B------:R-:W0:Y:S01]  /*7cd0*/  LDCU.64 UR4, c[0x0][0x3e0] ;  /* 0x00007c00ff0477ac */ /* 0x000e220008000a00 */
[----:B------:R-:W-:Y:S01]  /*7ce0*/  LOP3.LUT R12, R3, 0xff800000, RZ, 0xc0, !PT ;  /* 0xff800000030c7812 */ /* 0x000fe200078ec0ff */
[C---:B------:R-:W-:Y:S01]  /*7cf0*/  IMAD.SHL.U32 R3, R0.reuse, 0x40, RZ ;  /* 0x0000004000037824 */ /* 0x040fe200078e00ff */
[----:B------:R-:W-:Y:S02]  /*7d00*/  LOP3.LUT R20, R17, 0x440, R14, 0x78, !PT ;  /* 0x0000044011147812 */ /* 0x000fe400078e780e */
[----:B------:R-:W-:Y:S01]  /*7d10*/  LOP3.LUT R14, R0, 0x60, RZ, 0xc0, !PT ;  /* 0x00000060000e7812 */ /* 0x000fe200078ec0ff */
[----:B------:R-:W-:Y:S01]  /*7d20*/  IMAD.IADD R13, R19, 0x1, -R12 ;  /* 0x00000001130d7824 */ /* 0x000fe200078e0a0c */
[----:B------:R-:W-:Y:S01]  /*7d30*/  LOP3.LUT R17, R3, 0x200, RZ, 0xc0, !PT ;  /* 0x0000020003117812 */ /* 0x000fe200078ec0ff */
[----:B------:R-:W-:Y:S01]  /*7d40*/  @P3 FMUL R100, R100, 0.25 ;  /* 0x3e80000064643820 */ /* 0x000fe20000400000 */
[----:B------:R-:W-:Y:S01]  /*7d50*/  FSEL R3, RZ, -23, P2 ;  /* 0xc1b80000ff037808 */ /* 0x000fe20001000000 */
[----:B------:R-:W-:Y:S01]  /*7d60*/  IMAD.SHL.U32 R14, R14, 0x2, RZ ;  /* 0x000000020e0e7824 */ /* 0x000fe200078e00ff */
[----:B------:R-:W-:Y:S01]  /*7d70*/  I2FP.F32.S32 R12, R12 ;  /* 0x0000000c000c7245 */ /* 0x000fe20000201400 */
[----:B------:R-:W-:Y:S01]  /*7d80*/  @!P4 FMUL R100, R100, 16777216 ;  /* 0x4b8000006464c820 */ /* 0x000fe20000400000 */
[----:B------:R-:W-:Y:S01]  /*7d90*/  FADD R13, R13, -1 ;  /* 0xbf8000000d0d7421 */ /* 0x000fe20000000000 */
[----:B------:R-:W-:-:S02]  /*7da0*/  IADD3 R17, PT, PT, R20, UR10, R17 ;  /* 0x0000000a14117c10 */ /* 0x000fc4000fffe011 */
[----:B------:R-:W-:Y:S01]  /*7db0*/  FFMA.FTZ R3, R12, 1.1920928955078125e-07, R3 ;  /* 0x340000000c037823 */ /* 0x000fe20000010003 */
[----:B------:R-:W-:Y:S01]  /*7dc0*/  LOP3.LUT R16, R15, R14, RZ, 0x3c, !PT ;  /* 0x0000000e0f107212 */ /* 0x000fe200078e3cff */
[----:B------:R-:W1:Y:S02]  /*7dd0*/  @!P1 SYNCS.CCTL.IV [UR10+0x3800] ;  /* 0x00380000ff0099b1 */ /* 0x000e64000800000a */
[----:B-1----:R-:W-:Y:S01]  /*7de0*/  BAR.SYNC.DEFER_BLOCKING 0x0 ;  /* 0x0000000000007b1d */ /* 0x002fe20000010000 */
[----:B------:R-:W-:Y:S01]  /*7df0*/  FFMA.FTZ R14, R13, R22, -0.16845393180847167969 ;  /* 0xbe2c7f300d0e7423 */ /* 0x000fe20000010016 */
[----:B------:R-:W-:Y:S01]  /*7e00*/  ISETP.GE.U32.AND P2, PT, R19, 0x7f800000, PT ;  /* 0x7f8000001300780c */ /* 0x000fe20003f46070 */
[----:B------:R-:W-:Y:S01]  /*7e10*/  VIADD R16, R16, UR10 ;  /* 0x0000000a10107c36 */ /* 0x000fe20008000000 */
[----:B0-----:R-:W-:Y:S01]  /*7e20*/  UIMAD UR4, UR8, UR4, URZ ;  /* 0x00000004080472a4 */ /* 0x001fe2000f8e02ff */
[C---:B------:R-:W-:Y:S01]  /*7e30*/  FFMA.FTZ R14, R13.reuse, R14, 0.1716887056827545166 ;  /* 0x3e2fcf2a0d0e7423 */ /* 0x040fe2000001000e */
[----:B------:R-:W0:Y:S02]  /*7e40*/  MUFU.RCP R12, R100 ;  /* 0x00000064000c7308 */ /* 0x000e240000001000 */
[----:B------:R-:W1:Y:S01]  /*7e50*/  LDC R20, c[0x0][0x3e8] ;  /* 0x0000fa00ff147b82 */ /* 0x000e620000000800 */
[----:B------:R-:W-:Y:S01]  /*7e60*/  LDTM.16dp32bit_t0_t15.x8 R4, tmem[UR11] ;  /* 0x0000000b000479ee */ /* 0x000fe20008980000 */
[----:B------:R-:W2:Y:S01]  /*7e70*/  LDTM.16dp32bit_t16_t31.x8 R4, tmem[UR11+0x8] ;  /* 0x0000080b000479ee */ /* 0x000ea200089a0000 */
[----:B------:R-:W-:Y:S01]  /*7e80*/  FFMA.FTZ R14, R13, R14, -0.17900948226451873779 ;  /* 0xbe374e430d0e7423 */ /* 0x000fe2000001000e */
[----:B------:R-:W-:-:S03]  /*7e90*/  USHF.L.U32 UR6, UR4, 0x1, URZ ;  /* 0x0000000104067899 */ /* 0x000fc600080006ff */
[C---:B------:R-:W-:Y:S01]  /*7ea0*/  FFMA.FTZ R14, R13.reuse, R14, 0.20512372255325317383 ;  /* 0x3e520bf40d0e7423 */ /* 0x040fe2000001000e */
[----:B------:R-:W3:Y:S03]  /*7eb0*/  LDC.64 R22, c[0x0][0x398] ;  /* 0x0000e600ff167b82 */ /* 0x000ee60000000a00 */
[----:B------:R-:W-:-:S04]  /*7ec0*/  FFMA.FTZ R14, R13, R14, -0.24046532809734344482 ;  /* 0xbe763c8b0d0e7423 */ /* 0x000fc8000001000e */
[C---:B------:R-:W-:Y:S01]  /*7ed0*/  FFMA.FTZ R14, R13.reuse, R14, 0.28857114911079406738 ;  /* 0x3e93bf990d0e7423 */ /* 0x040fe2000001000e */
[----:B------:R-:W4:Y:S01]  /*7ee0*/  @!P1 SYNCS.CCTL.IV [UR10+0x3808] ;  /* 0x00380800ff0099b1 */ /* 0x000f22000800000a */
[----:B------:R-:W-:Y:S02]  /*7ef0*/  NOP ;  /* 0x0000000000007918 */ /* 0x000fe40000000000 */
[----:B------:R-:W-:Y:S01]  /*7f00*/  FFMA.FTZ R14, R13, R14, -0.36067417263984680176 ;  /* 0xbeb8aa490d0e7423 */ /* 0x000fe2000001000e */
[----:B------:R-:W-:-:S03]  /*7f10*/  FSETP.NEU.AND P1, PT, R19, RZ, PT ;  /* 0x000000ff1300720b */ /* 0x000fc60003f2d000 */
[----:B------:R-:W-:Y:S01]  /*7f20*/  FFMA.FTZ R14, R13, R14, 0.48089820146560668945 ;  /* 0x3ef6384a0d0e7423 */ /* 0x000fe2000001000e */
[----:B--2---:R-:W-:Y:S01]  /*7f30*/  @P3 FMUL R6, R6, 0.25 ;  /* 0x3e80000006063820 */ /* 0x004fe20000400000 */
[----:B------:R-:W-:Y:S01]  /*7f40*/  @P3 FMUL R5, R5, 0.25 ;  /* 0x3e80000005053820 */ /* 0x000fe20000400000 */
[----:B------:R-:W-:Y:S01]  /*7f50*/  @P3 FMUL R7, R7, 0.25 ;  /* 0x3e80000007073820 */ /* 0x000fe20000400000 */
[----:B------:R-:W-:Y:S01]  /*7f60*/  @P3 FMUL R4, R4, 0.25 ;  /* 0x3e80000004043820 */ /* 0x000fe20000400000 */
[----:B------:R-:W-:Y:S01]  /*7f70*/  @P3 FMUL R8, R8, 0.25 ;  /* 0x3e80000008083820 */ /* 0x000fe20000400000 */
[----:B------:R-:W-:Y:S01]  /*7f80*/  @P3 FMUL R9, R9, 0.25 ;  /* 0x3e80000009093820 */ /* 0x000fe20000400000 */
[----:B------:R-:W-:Y:S01]  /*7f90*/  @P3 FMUL R10, R10, 0.25 ;  /* 0x3e8000000a0a3820 */ /* 0x000fe20000400000 */
[----:B------:R-:W-:Y:S01]  /*7fa0*/  @P3 FMUL R11, R11, 0.25 ;  /* 0x3e8000000b0b3820 */ /* 0x000fe20000400000 */
[----:B------:R-:W-:Y:S01]  /*7fb0*/  @!P4 FMUL R6, R6, 16777216 ;  /* 0x4b8000000606c820 */ /* 0x000fe20000400000 */
[----:B------:R-:W-:Y:S01]  /*7fc0*/  @!P4 FMUL R5, R5, 16777216 ;  /* 0x4b8000000505c820 */ /* 0x000fe20000400000 */
[----:B------:R-:W-:Y:S01]  /*7fd0*/  @!P4 FMUL R7, R7, 16777216 ;  /* 0x4b8000000707c820 */ /* 0x000fe20000400000 */
[----:B------:R-:W-:Y:S01]  /*7fe0*/  @!P4 FMUL R4, R4, 16777216 ;  /* 0x4b8000000404c820 */ /* 0x000fe20000400000 */
[----:B------:R-:W-:Y:S01]  /*7ff0*/  @!P4 FMUL R8, R8, 16777216 ;  /* 0x4b8000000808c820 */ /* 0x000fe20000400000 */
[----:B------:R-:W-:Y:S01]  /*8000*/  @!P4 FMUL R9, R9, 16777216 ;  /* 0x4b8000000909c820 */ /* 0x000fe20000400000 */
[----:B------:R-:W-:Y:S01]  /*8010*/  @!P4 FMUL R10, R10, 16777216 ;  /* 0x4b8000000a0ac820 */ /* 0x000fe20000400000 */
[----:B------:R-:W-:Y:S01]  /*8020*/  @!P4 FMUL R11, R11, 16777216 ;  /* 0x4b8000000b0bc820 */ /* 0x000fe20000400000 */
[C---:B0-----:R-:W-:Y:S01]  /*8030*/  FMUL R15, R12.reuse, R6 ;  /* 0x000000060c0f7220 */ /* 0x041fe20000400000 */
[C---:B------:R-:W-:Y:S01]  /*8040*/  FMUL R5, R12.reuse, R5 ;  /* 0x000000050c057220 */ /* 0x040fe20000400000 */
[C---:B------:R-:W-:Y:S01]  /*8050*/  FMUL R6, R12.reuse, R7 ;  /* 0x000000070c067220 */ /* 0x040fe20000400000 */
[C---:B------:R-:W-:Y:S01]  /*8060*/  FMUL R4, R12.reuse, R4 ;  /* 0x000000040c047220 */ /* 0x040fe20000400000 */
[C---:B------:R-:W-:Y:S01]  /*8070*/  FMUL R8, R12.reuse, R8 ;  /* 0x000000080c087220 */ /* 0x040fe20000400000 */
[C---:B------:R-:W-:Y:S01]  /*8080*/  FMUL R9, R12.reuse, R9 ;  /* 0x000000090c097220 */ /* 0x040fe20000400000 */
[C---:B------:R-:W-:Y:S01]  /*8090*/  FMUL R7, R12.reuse, R10 ;  /* 0x0000000a0c077220 */ /* 0x040fe20000400000 */
[----:B------:R-:W-:Y:S01]  /*80a0*/  FMUL R12, R12, R11 ;  /* 0x0000000b0c0c7220 */ /* 0x000fe20000400000 */
[----:B------:R-:W-:Y:S01]  /*80b0*/  F2FP.F16.F32.PACK_AB R5, R6, R5 ;  /* 0x000000050605723e */ /* 0x000fe200000000ff */
[----:B------:R-:W-:Y:S01]  /*80c0*/  FFMA.FTZ R14, R13, R14, -0.72134751081466674805 ;  /* 0xbf38aa3b0d0e7423 */ /* 0x000fe2000001000e */
[----:B------:R-:W-:-:S02]  /*80d0*/  F2FP.F16.F32.PACK_AB R4, R15, R4 ;  /* 0x000000040f04723e */ /* 0x000fc400000000ff */
[----:B------:R-:W-:Y:S01]  /*80e0*/  F2FP.F16.F32.PACK_AB R6, R7, R8 ;  /* 0x000000080706723e */ /* 0x000fe200000000ff */
[C---:B------:R-:W-:Y:S01]  /*80f0*/  FMUL R14, R13.reuse, R14 ;  /* 0x0000000e0d0e7220 */ /* 0x040fe20000400000 */
[----:B------:R-:W-:Y:S02]  /*8100*/  F2FP.F16.F32.PACK_AB R7, R12, R9 ;  /* 0x000000090c07723e */ /* 0x000fe400000000ff */
[--C-:B------:R-:W-:Y:S01]  /*8110*/  SHF.R.U32.HI R8, RZ, 0x2, R0.reuse ;  /* 0x00000002ff087819 */ /* 0x100fe20000011600 */
[C---:B------:R-:W-:Y:S01]  /*8120*/  FMUL R14, R13.reuse, R14 ;  /* 0x0000000e0d0e7220 */ /* 0x040fe20000400000 */
[----:B------:R-:W-:Y:S01]  /*8130*/  SHF.R.U32.HI R11, RZ, 0x6, R0 ;  /* 0x00000006ff0b7819 */ /* 0x000fe20000011600 */
[----:B----4-:R0:W-:Y:S01]  /*8140*/  STSM.16.M88.4 [R16], R4 ;  /* 0x0000000410007844 */ /* 0x0101e20000000200 */
[----:B------:R-:W-:Y:S01]  /*8150*/  LOP3.LUT R9, R8, 0x18, RZ, 0xc0, !PT ;  /* 0x0000001808097812 */ /* 0x000fe200078ec0ff */
[----:B------:R-:W-:Y:S01]  /*8160*/  FFMA.FTZ R14, R13, 1.4426950216293334961, R14 ;  /* 0x3fb8aa3b0d0e7823 */ /* 0x000fe2000001000e */
[----:B------:R-:W-:Y:S01]  /*8170*/  SGXT.U32 R11, R11, 0x1 ;  /* 0x000000010b0b781a */ /* 0x000fe20000000000 */
[----:B------:R-:W-:Y:S01]  /*8180*/  BAR.SYNC.DEFER_BLOCKING 0x0 ;  /* 0x0000000000007b1d */ /* 0x000fe20000010000 */
[----:B------:R-:W-:Y:S01]  /*8190*/  LOP3.LUT R24, R9, 0x1f, R0, 0xf8, !PT ;  /* 0x0000001f09187812 */ /* 0x000fe200078ef800 */
[----:B------:R-:W-:-:S02]  /*81a0*/  @P2 IMAD.MOV.U32 R8, RZ, RZ, 0x7f800000 ;  /* 0x7f800000ff082424 */ /* 0x000fc400078e00ff */
[----:B------:R-:W-:Y:S01]  /*81b0*/  FADD R3, R3, R14 ;  /* 0x0000000e03037221 */ /* 0x000fe20000000000 */
[----:B-1----:R-:W-:Y:S01]  /*81c0*/  IMAD R11, R11, R20, RZ ;  /* 0x000000140b0b7224 */ /* 0x002fe200078e02ff */
[----:B------:R-:W-:Y:S01]  /*81d0*/  LOP3.LUT R0, R0, 0x7f, RZ, 0xc0, !PT ;  /* 0x0000007f00007812 */ /* 0x000fe200078ec0ff */
[----:B------:R-:W-:Y:S02]  /*81e0*/  IMAD.SHL.U32 R9, R24, 0x8, RZ ;  /* 0x0000000818097824 */ /* 0x000fe400078e00ff */
[----:B------:R-:W-:Y:S01]  /*81f0*/  @P2 FFMA.FTZ R3, R19, R8, +INF ;  /* 0x7f80000013032423 */ /* 0x000fe20000010008 */
[----:B------:R-:W-:Y:S01]  /*8200*/  IMAD R8, R2, UR5, RZ ;  /* 0x0000000502087c24 */ /* 0x000fe2000f8e02ff */
[----:B------:R-:W-:Y:S01]  /*8210*/  UIMAD.WIDE UR4, UR4, 0x2, URZ ;  /* 0x00000002040478a5 */ /* 0x000fe2000f8e02ff */
[----:B------:R-:W-:Y:S01]  /*8220*/  IMAD R13, R20, 0x2, R11 ;  /* 0x00000002140d7824 */ /* 0x000fe200078e020b */
[----:B------:R-:W-:Y:S01]  /*8230*/  LOP3.LUT R19, R9, 0xc0, RZ, 0xc0, !PT ;  /* 0x000000c009137812 */ /* 0x000fe200078ec0ff */
[----:B------:R-:W-:Y:S01]  /*8240*/  IMAD.SHL.U32 R9, R8, 0x2, RZ ;  /* 0x0000000208097824 */ /* 0x000fe200078e00ff */
[----:B------:R-:W-:Y:S01]  /*8250*/  FSEL R3, R3, -INF , P1 ;  /* 0xff80000003037808 */ /* 0x000fe20000800000 */
[----:B------:R-:W-:Y:S01]  /*8260*/  IMAD R15, R20, 0x2, R13 ;  /* 0x00000002140f7824 */ /* 0x000fe200078e020d */
[----:B------:R-:W-:Y:S01]  /*8270*/  IADD3 R26, PT, PT, R19, UR10, R18 ;  /* 0x0000000a131a7c10 */ /* 0x000fe2000fffe012 */
[----:B------:R-:W-:Y:S01]  /*8280*/  IMAD.HI R8, R8, 0x2, RZ ;  /* 0x0000000208087827 */ /* 0x000fe200078e02ff */
[----:B---3--:R-:W-:-:S03]  /*8290*/  IADD3 R22, P2, P3, R9, UR6, R22 ;  /* 0x0000000609167c10 */ /* 0x008fc6000fb5e016 */
[----:B------:R-:W-:Y:S01]  /*82a0*/  FFMA R3, R3, 0.69314718246459960938, R36 ;  /* 0x3f31721803037823 */ /* 0x000fe20000000024 */
[----:B0-----:R-:W-:Y:S01]  /*82b0*/  IMAD R16, R20, 0x2, R15 ;  /* 0x0000000214107824 */ /* 0x001fe200078e020f */
[----:B------:R-:W-:Y:S01]  /*82c0*/  IADD3.X R28, PT, PT, R8, UR5, R23, P2, P3 ;  /* 0x00000005081c7c10 */ /* 0x000fe200097e6417 */
[----:B------:R-:W-:Y:S01]  /*82d0*/  IMAD.SHL.U32 R24, R24, 0x10, RZ ;  /* 0x0000001018187824 */ /* 0x000fe200078e00ff */
[-C--:B------:R-:W-:Y:S01]  /*82e0*/  LEA R8, P1, R11, R22.reuse, 0x1 ;  /* 0x000000160b087211 */ /* 0x080fe200078208ff */
[----:B------:R0:W1:Y:S01]  /*82f0*/  LDSM.16.M88.4 R4, [R17] ;  /* 0x000000001104783b */ /* 0x0000620000000200 */
[----:B------:R-:W-:Y:S01]  /*8300*/  LEA R10, P2, R13, R22, 0x1 ;  /* 0x000000160d0a7211 */ /* 0x000fe200078408ff */
[----:B------:R-:W2:Y:S01]  /*8310*/  LDCU UR4, c[0x0][0x3ec] ;  /* 0x00007d80ff0477ac */ /* 0x000ea20008000800 */
[----:B------:R-:W-:Y:S02]  /*8320*/  LEA.HI.X.SX32 R9, R11, R28, 0x1, P1 ;  /* 0x0000001c0b097211 */ /* 0x000fe400008f0eff */
[----:B------:R-:W-:-:S02]  /*8330*/  LEA R12, P1, R15, R22, 0x1 ;  /* 0x000000160f0c7211 */ /* 0x000fc400078208ff */
[----:B------:R-:W-:Y:S01]  /*8340*/  LEA R14, P3, R16, R22, 0x1 ;  /* 0x00000016100e7211 */ /* 0x000fe200078608ff */
[C---:B0-----:R-:W-:Y:S01]  /*8350*/  IMAD R17, R20.reuse, 0x2, R16 ;  /* 0x0000000214117824 */ /* 0x041fe200078e0210 */
[-C--:B------:R-:W-:Y:S02]  /*8360*/  LEA.HI.X.SX32 R11, R13, R28.reuse, 0x1, P2 ;  /* 0x0000001c0d0b7211 */ /* 0x080fe400010f0eff */
[-C--:B------:R-:W-:Y:S01]  /*8370*/  LEA.HI.X.SX32 R13, R15, R28.reuse, 0x1, P1 ;  /* 0x0000001c0f0d7211 */ /* 0x080fe200008f0eff */
[----:B------:R-:W-:Y:S01]  /*8380*/  IMAD R19, R20, 0x2, R17 ;  /* 0x0000000214137824 */ /* 0x000fe200078e0211 */
[----:B------:R-:W-:Y:S02]  /*8390*/  LEA.HI.X.SX32 R15, R16, R28, 0x1, P3 ;  /* 0x0000001c100f7211 */ /* 0x000fe400018f0eff */
[-C--:B------:R-:W-:Y:S01]  /*83a0*/  LEA R16, P1, R17, R22.reuse, 0x1 ;  /* 0x0000001611107211 */ /* 0x080fe200078208ff */
[----:B------:R-:W-:Y:S01]  /*83b0*/  IMAD R21, R20, 0x2, R19 ;  /* 0x0000000214157824 */ /* 0x000fe200078e0213 */
[----:B------:R-:W-:-:S02]  /*83c0*/  LEA R18, P2, R19, R22, 0x1 ;  /* 0x0000001613127211 */ /* 0x000fc400078408ff */
[----:B------:R-:W-:Y:S01]  /*83d0*/  LEA.HI.X.SX32 R17, R17, R28, 0x1, P1 ;  /* 0x0000001c11117211 */ /* 0x000fe200008f0eff */
[----:B------:R-:W-:Y:S01]  /*83e0*/  IMAD R23, R20, 0x2, R21 ;  /* 0x0000000214177824 */ /* 0x000fe200078e0215 */
[----:B------:R-:W-:Y:S01]  /*83f0*/  LEA R20, P3, R21, R22, 0x1 ;  /* 0x0000001615147211 */ /* 0x000fe200078608ff */
[----:B--2---:R-:W-:Y:S01]  /*8400*/  UIMAD UR4, UR8, UR4, URZ ;  /* 0x00000004080472a4 */ /* 0x004fe2000f8e02ff */
[----:B------:R-:W-:Y:S02]  /*8410*/  LEA.HI.X.SX32 R19, R19, R28, 0x1, P2 ;  /* 0x0000001c13137211 */ /* 0x000fe400010f0eff */
[----:B------:R-:W-:Y:S01]  /*8420*/  LEA R22, P1, R23, R22, 0x1 ;  /* 0x0000001617167211 */ /* 0x000fe200078208ff */
[----:B------:R-:W-:Y:S01]  /*8430*/  USHF.L.U32 UR6, UR4, 0x2, URZ ;  /* 0x0000000204067899 */ /* 0x000fe200080006ff */
[-C--:B------:R-:W-:Y:S01]  /*8440*/  LEA.HI.X.SX32 R21, R21, R28.reuse, 0x1, P3 ;  /* 0x0000001c15157211 */ /* 0x080fe200018f0eff */
[----:B------:R-:W-:Y:S01]  /*8450*/  UIMAD.WIDE UR4, UR4, 0x4, URZ ;  /* 0x00000004040478a5 */ /* 0x000fe2000f8e02ff */
[----:B------:R-:W-:-:S02]  /*8460*/  LEA.HI.X.SX32 R23, R23, R28, 0x1, P1 ;  /* 0x0000001c17177211 */ /* 0x000fc400008f0eff */
[----:B------:R-:W-:Y:S02]  /*8470*/  LOP3.LUT R24, R24, 0xf0, RZ, 0xc0, !PT ;  /* 0x000000f018187812 */ /* 0x000fe400078ec0ff */
[----:B------:R-:W-:Y:S01]  /*8480*/  ISETP.GE.U32.AND P1, PT, R0, 0x40, PT ;  /* 0x000000400000780c */ /* 0x000fe20003f26070 */
[----:B------:R-:W-:Y:S01]  /*8490*/  IMAD.HI R0, R2, 0x4, RZ ;  /* 0x0000000402007827 */ /* 0x000fe200078e02ff */
[----:B-1----:R-:W-:Y:S01]  /*84a0*/  PRMT R25, R4, 0x7632, R25 ;  /* 0x0000763204197816 */ /* 0x002fe20000000019 */
[----:B------:R0:W-:Y:S04]  /*84b0*/  STG.E.U16 desc[UR22][R8.64], R4 ;  /* 0x0000000408007986 */ /* 0x0001e8000c101516 */
[----:B------:R1:W-:Y:S04]  /*84c0*/  STG.E.U16 desc[UR22][R10.64], R25 ;  /* 0x000000190a007986 */ /* 0x0003e8000c101516 */
[----:B------:R2:W-:Y:S01]  /*84d0*/  STG.E.U16 desc[UR22][R12.64], R5 ;  /* 0x000000050c007986 */ /* 0x0005e2000c101516 */
[----:B0-----:R-:W-:-:S02]  /*84e0*/  PRMT R9, R5, 0x7632, R9 ;  /* 0x0000763205097816 */ /* 0x001fc40000000009 */
[----:B-1----:R-:W-:-:S03]  /*84f0*/  PRMT R11, R6, 0x7632, R11 ;  /* 0x00007632060b7816 */ /* 0x002fc6000000000b */
[----:B------:R-:W-:Y:S01]  /*8500*/  STG.E.U16 desc[UR22][R14.64], R9 ;  /* 0x000000090e007986 */ /* 0x000fe2000c101516 */
[----:B--2---:R-:W-:-:S03]  /*8510*/  PRMT R13, R7, 0x7632, R13 ;  /* 0x00007632070d7816 */ /* 0x004fc6000000000d */
[----:B------:R-:W-:Y:S01]  /*8520*/  STG.E.U16 desc[UR22][R16.64], R6 ;  /* 0x0000000610007986 */ /* 0x000fe2000c101516 */
[----:B------:R-:W-:-:S03]  /*8530*/  IMAD.SHL.U32 R5, R2, 0x4, RZ ;  /* 0x0000000402057824 */ /* 0x000fc600078e00ff */
[----:B------:R0:W-:Y:S04]  /*8540*/  STG.E.U16 desc[UR22][R18.64], R11 ;  /* 0x0000000b12007986 */ /* 0x0001e8000c101516 */
[----:B------:R-:W-:Y:S04]  /*8550*/  STG.E.U16 desc[UR22][R20.64], R7 ;  /* 0x0000000714007986 */ /* 0x000fe8000c101516 */
[----:B------:R-:W-:Y:S01]  /*8560*/  STG.E.U16 desc[UR22][R22.64], R13 ;  /* 0x0000000d16007986 */ /* 0x000fe2000c101516 */
[----:B------:R-:W-:Y:S08]  /*8570*/  BAR.SYNC.DEFER_BLOCKING 0x0 ;  /* 0x0000000000007b1d */ /* 0x000ff00000010000 */
[----:B0-----:R-:W0:Y:S01]  /*8580*/  LDC.64 R10, c[0x0][0x3a0] ;  /* 0x0000e800ff0a7b82 */ /* 0x001e220000000a00 */
[----:B------:R1:W-:Y:S07]  /*8590*/  STSM.16.M88 [R26], R3 ;  /* 0x000000031a007844 */ /* 0x0003ee0000000000 */
[----:B------:R-:W-:Y:S01]  /*85a0*/  BAR.SYNC.DEFER_BLOCKING 0x0 ;  /* 0x0000000000007b1d */ /* 0x000fe20000010000 */
[----:B0-----:R-:W-:-:S04]  /*85b0*/  IADD3 R2, P2, P3, R5, UR6, R10 ;  /* 0x0000000605027c10 */ /* 0x001fc8000fb5e00a */
[----:B-1----:R-:W-:Y:S01]  /*85c0*/  IADD3.X R3, PT, PT, R0, UR5, R11, P2, P3 ;  /* 0x0000000500037c10 */ /* 0x002fe200097e640b */
[----:B------:R-:W0:Y:S04]  /*85d0*/  LDSM.16.M88 R9, [R24+UR10] ;  /* 0x0000000a1809783b */ /* 0x000e280008000000 */
[----:B0-----:R0:W-:Y:S01]  /*85e0*/  @!P1 STG.E desc[UR22][R2.64], R9 ;  /* 0x0000000902009986 */ /* 0x0011e2000c101916 */
[----:B------:R-:W-:Y:S06]  /*85f0*/  BAR.SYNC.DEFER_BLOCKING 0x0 ;  /* 0x0000000000007b1d */ /* 0x000fec0000010000 */
[----:B------:R-:W-:Y:S05]  /*8600*/  @P0 BRA `(.L_x_20) ;  /* 0x0000000000a00947 */ /* 0x000fea0003800000 */
[----:B------:R-:W1:Y:S01]  /*8610*/  S2UR UR5, SR_CgaCtaId ;  /* 0x00000000000579c3 */ /* 0x000e620000008800 */
[----:B------:R-:W-:Y:S01]  /*8620*/  NOP ;  /* 0x0000000000007918 */ /* 0x000fe20000000000 */
[----:B------:R-:W-:Y:S01]  /*8630*/  UMOV UR4, 0x50 ;  /* 0x0000005000047882 */ /* 0x000fe20000000000 */
[----:B------:R-:W-:Y:S02]  /*8640*/  IMAD.U32 R0, RZ, RZ, UR9 ;  /* 0x00000009ff007e24 */ /* 0x000fe4000f8e00ff */
[----:B0-----:R-:W-:Y:S02]  /*8650*/  IMAD.MOV.U32 R3, RZ, RZ, 0xf ;  /* 0x0000000fff037424 */ /* 0x001fe400078e00ff */
[----:B------:R-:W-:Y:S01]  /*8660*/  IMAD.MOV.U32 R7, RZ, RZ, 0x1 ;  /* 0x00000001ff077424 */ /* 0x000fe200078e00ff */
[----:B------:R-:W-:-:S04]  /*8670*/  LOP3.LUT R0, R0, 0xffff, RZ, 0xc0, !PT ;  /* 0x0000ffff00007812 */ /* 0x000fc800078ec0ff */
[----:B------:R-:W-:-:S05]  /*8680*/  SHF.R.U32.HI R0, RZ, 0x5, R0 ;  /* 0x00000005ff007819 */ /* 0x000fca0000011600 */
[----:B------:R-:W-:Y:S01]  /*8690*/  VIADD R2, R0, 0x10 ;  /* 0x0000001000027836 */ /* 0x000fe20000000000 */
[----:B------:R-:W-:Y:S01]  /*86a0*/  SHF.L.U32 R0, R3, R0, RZ ;  /* 0x0000000003007219 */ /* 0x000fe200000006ff */
[----:B-1----:R-:W-:-:S03]  /*86b0*/  ULEA UR6, UR5, UR4, 0x18 ;  /* 0x0000000405067291 */ /* 0x002fc6000f8ec0ff */
[----:B------:R-:W-:-:S04]  /*86c0*/  SHF.L.U32 R3, R7, R2, RZ ;  /* 0x0000000207037219 */ /* 0x000fc800000006ff */
[----:B------:R-:W-:Y:S02]  /*86d0*/  LOP3.LUT R0, R3, R0, RZ, 0xfc, !PT ;  /* 0x0000000003007212 */ /* 0x000fe400078efcff */
[----:B------:R-:W0:Y:S02]  /*86e0*/  LDS R5, [UR6] ;  /* 0x00000006ff057984 */ /* 0x000e240008000800 */
[C---:B------:R-:W-:Y:S02]  /*86f0*/  LOP3.LUT R2, R0.reuse, 0xffff, RZ, 0xc0, !PT ;  /* 0x0000ffff00027812 */ /* 0x040fe400078ec0ff */
[----:B0-----:R-:W-:-:S04]  /*8700*/  LOP3.LUT R3, R0, 0xffff, R5, 0x80, !PT ;  /* 0x0000ffff00037812 */ /* 0x001fc800078e8005 */
[----:B------:R-:W-:-:S13]  /*8710*/  ISETP.NE.AND P0, PT, R3, R2, PT ;  /* 0x000000020300720c */ /* 0x000fda0003f05270 */
[----:B------:R-:W-:Y:S05]  /*8720*/  @P0 BRA `(.L_x_21) ;  /* 0x0000000000500947 */ /* 0x000fea0003800000 */
[----:B------:R-:W-:Y:S02]  /*8730*/  SHF.R.U32.HI R5, RZ, 0x10, R5 ;  /* 0x00000010ff057819 */ /* 0x000fe40000011605 */
[----:B------:R-:W-:-:S04]  /*8740*/  SHF.R.U32.HI R2, RZ, 0x10, R0 ;  /* 0x00000010ff027819 */ /* 0x000fc80000011600 */
[----:B------:R-:W-:-:S04]  /*8750*/  LOP3.LUT R5, R5, R2, RZ, 0xc0, !PT ;  /* 0x0000000205057212 */ /* 0x000fc800078ec0ff */
[----:B------:R-:W-:-:S13]  /*8760*/  ISETP.NE.AND P0, PT, R5, R2, PT ;  /* 0x000000020500720c */ /* 0x000fda0003f05270 */
[----:B------:R-:W-:Y:S05]  /*8770*/  @P0 BRA `(.L_x_22) ;  /* 0x0000000000300947 */ /* 0x000fea0003800000 */
[----:B------:R-:W-:Y:S01]  /*8780*/  R2UR UR4, R0 ;  /* 0x00000000000472ca */ /* 0x000fe200000e0000 */
[----:B------:R-:W-:Y:S01]  /*8790*/  VOTEU.ANY UR5, UPT, PT ;  /* 0x0000000000057886 */ /* 0x000fe200038e0100 */
[----:B------:R-:W0:Y:S01]  /*87a0*/  S2R R0, SR_LANEID ;  /* 0x0000000000007919 */ /* 0x000e220000000000 */
[----:B------:R-:W-:-:S10]  /*87b0*/  UFLO.U32 UR5, UR5 ;  /* 0x00000005000572bd */ /* 0x000fd400080e0000 */
[----:B------:R-:W-:-:S06]  /*87c0*/  ULOP3.LUT UR4, URZ, UR4, URZ, 0x33, !UPT ;  /* 0x00000004ff047292 */ /* 0x000fcc000f8e33ff */
[----:B------:R-:W-:-:S04]  /*87d0*/  IMAD.U32 R2, RZ, RZ, UR4 ;  /* 0x00000004ff027e24 */ /* 0x000fc8000f8e00ff */
[----:B------:R-:W1:Y:S02]  /*87e0*/  REDUX UR7, R2 ;  /* 0x00000000020773c4 */ /* 0x000e640000000000 */
[----:B------:R2:W-:Y:S01]  /*87f0*/  UTCATOMSWS.AND URZ, UR4 ;  /* 0x0000000400ff79e3 */ /* 0x0005e20008000000 */
[----:B0-----:R-:W-:Y:S01]  /*8800*/  ISETP.EQ.U32.AND P0, PT, R0, UR5, PT ;  /* 0x0000000500007c0c */ /* 0x001fe2000bf02070 */
[----:B-1----:R-:W-:-:S12]  /*8810*/  IMAD.U32 R0, RZ, RZ, UR7 ;  /* 0x00000007ff007e24 */ /* 0x002fd8000f8e00ff */
[----:B------:R2:W-:Y:S01]  /*8820*/  @P0 ATOMS.AND RZ, [UR6], R0 ;  /* 0x00000000ffff098c */ /* 0x0005e2000a800006 */
[----:B------:R-:W-:Y:S05]  /*8830*/  BRA `(.L_x_20) ;  /* 0x0000000000147947 */ /* 0x000fea0003800000 */
.L_x_22:
[----:B------:R-:W-:-:S07]  /*8840*/  MOV R2, 0x8860 ;  /* 0x0000886000027802 */ /* 0x000fce0000000f00 */
[----:B------:R-:W-:Y:S05]  /*8850*/  CALL.REL.NOINC `($__internal_0_$__cuda_sm10x_tcgen05_guardrail_trap_col_being_dealloced_not_returned_by_alloc) ;  /* 0x0000000000447944 */ /* 0x000fea0003c00000 */
[----:B------:R-:W-:Y:S05]  /*8860*/  BRA `(.L_x_20) ;  /* 0x0000000000087947 */ /* 0x000fea0003800000 */
.L_x_21:
[----:B------:R-:W-:-:S07]  /*8870*/  MOV R2, 0x8890 ;  /* 0x0000889000027802 */ /* 0x000fce0000000f00 */
[----:B------:R-:W-:Y:S05]  /*8880*/  CALL.REL.NOINC `($__internal_2_$__cuda_sm10x_tcgen05_guardrail_trap_unallocated_columns_being_dealloced) ;  /* 0x0000000000507944 */ /* 0x000fea0003c00000 */
.L_x_20:
[----:B------:R-:W-:Y:S01]  /*8890*/  NOP ;  /* 0x0000000000007918 */ /* 0x000fe20000000000 */
[----:B--2---:R-:W-:Y:S05]  /*88a0*/  EXIT ;  /* 0x000000000000794d */ /* 0x004fea0003800000 */
.L_x_8:
[----:B------:R-:W1:Y:S02]  /*88b0*/  SYNCS.PHASECHK.TRANS64.TRYWAIT P4, [UR10+0x1000], RZ ;  /* 0x001000ffff0075a7 */ /* 0x000e64000808110a */
[----:B-1----:R-:W-:Y:S05]  /*88c0*/  @!P4 BRA `(.L_x_8) ;  /* 0xfffffffc00f8c947 */ /* 0x002fea000383ffff */
[----:B------:R-:W-:Y:S05]  /*88d0*/  BRA `(.L_x_7) ;  /* 0xffffff8800707947 */ /* 0x000fea000383ffff */
.L_x_14:
[----:B------:R-:W1:Y:S02]  /*88e0*/  SYNCS.PHASECHK.TRANS64.TRYWAIT P5, [UR10+0x3810], RZ ;  /* 0x003810ffff0075a7 */ /* 0x000e6400080a110a */
[----:B-1----:R-:W-:Y:S05]  /*88f0*/  @!P5 BRA `(.L_x_14) ;  /* 0xfffffffc00f8d947 */ /* 0x002fea000383ffff */
[----:B------:R-:W-:Y:S05]  /*8900*/  BRA `(.L_x_23) ;  /* 0xffffffc400687947 */ /* 0x000fea000383ffff */
.L_x_15:
[----:B------:R-:W2:Y:S02]  /*8910*/  SYNCS.PHASECHK.TRANS64.TRYWAIT P2, [UR12], R150 ;  /* 0x00000096ff0075a7 */ /* 0x000ea4000804110c */
[----:B--2---:R-:W-:Y:S05]  /*8920*/  @!P2 BRA `(.L_x_15) ;  /* 0xfffffffc00f8a947 */ /* 0x004fea000383ffff */
[----:B------:R-:W-:Y:S05]  /*8930*/  BRA `(.L_x_24) ;  /* 0xffffffe800107947 */ /* 0x000fea000383ffff */
.L_x_19:
[----:B------:R-:W0:Y:S02]  /*8940*/  SYNCS.PHASECHK.TRANS64.TRYWAIT P3, [UR12], R3 ;  /* 0x00000003ff0075a7 */ /* 0x000e24000806110c */
[----:B0-----:R-:W-:Y:S05]  /*8950*/  @!P3 BRA `(.L_x_19) ;  /* 0xfffffffc00f8b947 */ /* 0x001fea000383ffff */
[----:B------:R-:W-:Y:S05]  /*8960*/  BRA `(.L_x_18) ;  /* 0xfffffff000c07947 */ /* 0x000fea000383ffff */
        .weak           $__internal_0_$__cuda_sm10x_tcgen05_guardrail_trap_col_being_dealloced_not_returned_by_alloc
        .type           $__internal_0_$__cuda_sm10x_tcgen05_guardrail_trap_col_being_dealloced_not_returned_by_alloc,@function
        .size           $__internal_0_$__cuda_sm10x_tcgen05_guardrail_trap_col_being_dealloced_not_returned_by_alloc,($__internal_1_$__cuda_sm10x_tcgen05_guardrail_trap_phase_invalid_during_alloc - $__internal_0_$__cuda_sm10x_tcgen05_guardrail_trap_col_being_dealloced_not_returned_by_alloc)
$__internal_0_$__cuda_sm10x_tcgen05_guardrail_trap_col_being_dealloced_not_returned_by_alloc:
[----:B------:R-:W-:Y:S05]  /*8970*/  BPT.TRAP 0x1 ;  /* 0x000000040000795c */ /* 0x000fea0000300000 */
[----:B------:R-:W-:-:S04]  /*8980*/  IMAD.MOV.U32 R3, RZ, RZ, 0x0 ;  /* 0x00000000ff037424 */ /* 0x000fc800078e00ff */
[----:B------:R-:W-:Y:S05]  /*8990*/  RET.REL.NODEC R2 `(attn_fwd) ;  /* 0xffffff7402987950 */ /* 0x000fea0003c3ffff */
        .weak           $__internal_1_$__cuda_sm10x_tcgen05_guardrail_trap_phase_invalid_during_alloc
        .type           $__internal_1_$__cuda_sm10x_tcgen05_guardrail_trap_phase_invalid_during_alloc,@function
        .size           $__internal_1_$__cuda_sm10x_tcgen05_guardrail_trap_phase_invalid_during_alloc,($__internal_2_$__cuda_sm10x_tcgen05_guardrail_trap_unallocated_columns_being_dealloced - $__internal_1_$__cuda_sm10x_tcgen05_guardrail_trap_phase_invalid_during_alloc)
$__internal_1_$__cuda_sm10x_tcgen05_guardrail_trap_phase_invalid_during_alloc:
[----:B------:R-:W-:Y:S05]  /*89a0*/  BPT.TRAP 0x1 ;  /* 0x000000040000795c */ /* 0x000fea0000300000 */
[----:B------:R-:W-:-:S04]  /*89b0*/  IMAD.MOV.U32 R3, RZ, RZ, 0x0 ;  /* 0x00000000ff037424 */ /* 0x000fc800078e00ff */
[----:B------:R-:W-:Y:S05]  /*89c0*/  RET.REL.NODEC R2 `(attn_fwd) ;  /* 0xffffff74028c7950 */ /* 0x000fea0003c3ffff */
        .weak           $__internal_2_$__cuda_sm10x_tcgen05_guardrail_trap_unallocated_columns_being_dealloced
        .type           $__internal_2_$__cuda_sm10x_tcgen05_guardrail_trap_unallocated_columns_being_dealloced,@function
        .size           $__internal_2_$__cuda_sm10x_tcgen05_guardrail_trap_unallocated_columns_being_dealloced,(.L_x_28 - $__internal_2_$__cuda_sm10x_tcgen05_guardrail_trap_unallocated_columns_being_dealloced)
$__internal_2_$__cuda_sm10x_tcgen05_guardrail_trap_unallocated_columns_being_dealloced:
[----:B------:R-:W-:Y:S05]  /*89d0*/  BPT.TRAP 0x1 ;  /* 0x000000040000795c */ /* 0x000fea0000300000 */
[----:B------:R-:W-:-:S04]  /*89e0*/  IMAD.MOV.U32 R3, RZ, RZ, 0x0 ;  /* 0x00000000ff037424 */ /* 0x000fc800078e00ff */
[----:B------:R-:W-:Y:S05]  /*89f0*/  RET.REL.NODEC R2 `(attn_fwd) ;  /* 0xffffff7402807950 */ /* 0x000fea0003c3ffff */
.L_x_25:
[----:B------:R-:W-:-:S00]  /*8a00*/  BRA `(.L_x_25) ;  /* 0xfffffffc00fc7947 */ /* 0x000fc0000383ffff */
[----:B------:R-:W-:-:S00]  /*8a10*/  NOP ;  /* 0x0000000000007918 */ /* 0x000fc00000000000 */
        /* <DEDUP_REMOVED lines=14> */
.L_x_28:


//--------------------- .nv.global.init           --------------------------
	.section	.nv.global.init,"aw",@progbits
.nv.global.init:
	.type		_$_str,@object
	.size		_$_str,(.L_3 - _$_str)
_$_str:
        /*0000*/ 	.byte	0x5f, 0x5f, 0x43, 0x55, 0x44, 0x41, 0x5f, 0x46, 0x54, 0x5a, 0x00
.L_3:


//--------------------- .nv.shared.attn_fwd       --------------------------
	.section	.nv.shared.attn_fwd,"aw",@nobits
	.sectionflags	@""
	.align	16
	.zero		1024


//--------------------- .nv.shared.reserved.0     --------------------------
	.section	.nv.shared.reserved.0,"aw",@nobits
	.align	8
	.weak		__nv_reservedSMEM_offset_0_alias
	.size		__nv_reservedSMEM_offset_0_alias, 0, 64
	.other		__nv_reservedSMEM_offset_0_alias,@"STO_CUDA_RESERVED_SHARED STV_DEFAULT"
__nv_reservedSMEM_offset_0_alias:
	.zero		0
.nv.shared.reserved.0:
	.zero		64
	.weak		__nv_reservedSMEM_allocation_phase
	.type		__nv_reservedSMEM_allocation_phase,@object
	.size		__nv_reservedSMEM_allocation_phase,(.L_0 - __nv_reservedSMEM_allocation_phase)
__nv_reservedSMEM_allocation_phase:
	.zero		1
.L_0:
	.zero		7
	.weak		__nv_reservedSMEM_devtool_atexit_pc
	.type		__nv_reservedSMEM_devtool_atexit_pc,@object
	.size		__nv_reservedSMEM_devtool_atexit_pc,(__nv_reservedSMEM_allocation_mask - __nv_reservedSMEM_devtool_atexit_pc)
__nv_reservedSMEM_devtool_atexit_pc:
	.zero		8
	.weak		__nv_reservedSMEM_allocation_mask
	.type		__nv_reservedSMEM_allocation_mask,@object
	.size		__nv_reservedSMEM_allocation_mask,(.L_2 - __nv_reservedSMEM_allocation_mask)
__nv_reservedSMEM_allocation_mask:
	.zero		4
.L_2:


//--------------------- .nv.constant0.attn_fwd    --------------------------
	.section	.nv.constant0.attn_fwd,"a",@progbits
	.sectionflags	@""
	.align	4
.nv.constant0.attn_fwd:
	.zero		1032


//--------------------- SYMBOLS --------------------------

	.type		.nv.reservedSmem.offset0,@object
	.size		.nv.reservedSmem.offset0,0x4
	.type		.nv.reservedSmem.cap,@object
	.size		.nv.reservedSmem.cap,0x4
